def matmul_kernel(
    a_ptr,
    b_ptr,
    c_ptr,
    M,
    N,
    K,
    stride_am,
    stride_ak,
    stride_bk,
    stride_bn,
    stride_cm,
    stride_cn,
    BLOCK_M: tl.constexpr,
    BLOCK_N: tl.constexpr,
    BLOCK_K: tl.constexpr,
    GROUP_M: tl.constexpr,
):
    pid = tl.program_id(axis=0)
    num_pid_m = tl.cdiv(M, BLOCK_M)
    num_pid_n = tl.cdiv(N, BLOCK_N)
    num_pid_in_group = GROUP_M * num_pid_n
    group_id = pid // num_pid_in_group
    first_pid_m = group_id * GROUP_M
    group_size_m = min(num_pid_m - first_pid_m, GROUP_M)
    pid_m = first_pid_m + ((pid % num_pid_in_group) % group_size_m)
    pid_n = (pid % num_pid_in_group) // group_size_m

    offs_am = (pid_m * BLOCK_M + tl.arange(0, BLOCK_M)) % M
    offs_bn = (pid_n * BLOCK_N + tl.arange(0, BLOCK_N)) % N
    offs_k = tl.arange(0, BLOCK_K)
    a_ptrs = a_ptr + offs_am[:, None] * stride_am + offs_k[None, :] * stride_ak
    b_ptrs = b_ptr + offs_k[:, None] * stride_bk + offs_bn[None, :] * stride_bn

    acc = tl.zeros((BLOCK_M, BLOCK_N), dtype=tl.float32)
    for kk in range(0, tl.cdiv(K, BLOCK_K)):
        a = tl.load(a_ptrs, mask=offs_k[None, :] < K - kk * BLOCK_K, other=0.0)
        b = tl.load(b_ptrs, mask=offs_k[:, None] < K - kk * BLOCK_K, other=0.0)
        acc = tl.dot(a, b, acc)
        a_ptrs += BLOCK_K * stride_ak
        b_ptrs += BLOCK_K * stride_bk

    c = acc.to(c_ptr.dtype.element_ty)
    offs_cm = pid_m * BLOCK_M + tl.arange(0, BLOCK_M)
    offs_cn = pid_n * BLOCK_N + tl.arange(0, BLOCK_N)
    c_ptrs = c_ptr + offs_cm[:, None] * stride_cm + offs_cn[None, :] * stride_cn
    mask = (offs_cm[:, None] < M) & (offs_cn[None, :] < N)
    tl.store(c_ptrs, c, mask=mask)

# config = {"BLOCK_K": 64, "BLOCK_M": 128, "BLOCK_N": 16, "GROUP_M": 8, "arch": "sm_100", "dtype": "bf16", "num_ctas": 1, "num_stages": 2, "num_warps": 8}
# arch = sm_100


// ===== COMPILED SASS (sm_100a) =====

	.target	sm_100a

	.elftype	@"ET_EXEC"


//--------------------- .note.nv.tkinfo           --------------------------
	.section	.note.nv.tkinfo,"",@"SHT_NOTE"
	.sectionflags	@"SHF_NOTE_NV_TKINFO"
	.tkinfo
        /*0018*/ 	.word	0x00000081
        /*0030*/ 	.string	""
        /*0030*/ 	.string	"ptxas-blackwell"
        /*0030*/ 	.string	"Cuda compilation tools, release 12.9, V12.9.86"
        /*0030*/ 	.string	"Build cuda_12.9.r12.9/compiler.36037853_0"
        /*0030*/ 	.string	"-v  -suppress-debug-info  -lineinfo  -arch sm_100a "



//--------------------- .note.nv.cuver            --------------------------
	.section	.note.nv.cuver,"",@"SHT_NOTE"
	.sectionflags	@"SHF_NOTE_NV_CUVER"
        /*0018*/ 	.short	0x0001
        /*001a*/ 	.short	0x0064
        /*001c*/ 	.short	0x0001
        /*001e*/ 	.short	0x0000
        /*0020*/ 	.short	0x0001
        /*0022*/ 	.short	0x0000


//--------------------- .nv.info                  --------------------------
	.section	.nv.info,"",@"SHT_CUDA_INFO"
	.align	4


	//----- nvinfo : EIATTR_REGCOUNT
	.align		4
        /*0000*/ 	.byte	0x04, 0x2f
        /*0002*/ 	.short	(.L_4 - .L_3)
	.align		4
.L_3:
        /*0004*/ 	.word	index@(matmul_kernel)
        /*0008*/ 	.word	0x00000098


	//----- nvinfo : EIATTR_FRAME_SIZE
	.align		4
.L_4:
        /*000c*/ 	.byte	0x04, 0x11
        /*000e*/ 	.short	(.L_6 - .L_5)
	.align		4
.L_5:
        /*0010*/ 	.word	index@($__internal_2_$__cuda_sm10x_tcgen05_guardrail_trap_unallocated_columns_being_dealloced)
        /*0014*/ 	.word	0x00000000


	//----- nvinfo : EIATTR_FRAME_SIZE
	.align		4
.L_6:
        /*0018*/ 	.byte	0x04, 0x11
        /*001a*/ 	.short	(.L_8 - .L_7)
	.align		4
.L_7:
        /*001c*/ 	.word	index@($__internal_1_$__cuda_sm10x_tcgen05_guardrail_trap_phase_invalid_during_alloc)
        /*0020*/ 	.word	0x00000000


	//----- nvinfo : EIATTR_FRAME_SIZE
	.align		4
.L_8:
        /*0024*/ 	.byte	0x04, 0x11
        /*0026*/ 	.short	(.L_10 - .L_9)
	.align		4
.L_9:
        /*0028*/ 	.word	index@($__internal_0_$__cuda_sm10x_tcgen05_guardrail_trap_col_being_dealloced_not_returned_by_alloc)
        /*002c*/ 	.word	0x00000000


	//----- nvinfo : EIATTR_FRAME_SIZE
	.align		4
.L_10:
        /*0030*/ 	.byte	0x04, 0x11
        /*0032*/ 	.short	(.L_12 - .L_11)
	.align		4
.L_11:
        /*0034*/ 	.word	index@(matmul_kernel)
        /*0038*/ 	.word	0x00000000


	//----- nvinfo : EIATTR_MIN_STACK_SIZE
	.align		4
.L_12:
        /*003c*/ 	.byte	0x04, 0x12
        /*003e*/ 	.short	(.L_14 - .L_13)
	.align		4
.L_13:
        /*0040*/ 	.word	index@(matmul_kernel)
        /*0044*/ 	.word	0x00000000
.L_14:


//--------------------- .nv.info.matmul_kernel    --------------------------
	.section	.nv.info.matmul_kernel,"",@"SHT_CUDA_INFO"
	.sectionflags	@""
	.align	4


	//----- nvinfo : EIATTR_CUDA_API_VERSION
	.align		4
        /*0000*/ 	.byte	0x04, 0x37
        /*0002*/ 	.short	(.L_16 - .L_15)
.L_15:
        /*0004*/ 	.word	0x00000081


	//----- nvinfo : EIATTR_KPARAM_INFO
	.align		4
.L_16:
        /*0008*/ 	.byte	0x04, 0x17
        /*000a*/ 	.short	(.L_18 - .L_17)
.L_17:
        /*000c*/ 	.word	0x00000000
        /*0010*/ 	.short	0x000d
        /*0012*/ 	.short	0x0048
        /*0014*/ 	.byte	0x00, 0xf4, 0x21, 0x00


	//----- nvinfo : EIATTR_KPARAM_INFO
	.align		4
.L_18:
        /*0018*/ 	.byte	0x04, 0x17
        /*001a*/ 	.short	(.L_20 - .L_19)
.L_19:
        /*001c*/ 	.word	0x00000000
        /*0020*/ 	.short	0x000c
        /*0022*/ 	.short	0x0040
        /*0024*/ 	.byte	0x00, 0xf4, 0x21, 0x00


	//----- nvinfo : EIATTR_KPARAM_INFO
	.align		4
.L_20:
        /*0028*/ 	.byte	0x04, 0x17
        /*002a*/ 	.short	(.L_22 - .L_21)
.L_21:
        /*002c*/ 	.word	0x00000000
        /*0030*/ 	.short	0x000b
        /*0032*/ 	.short	0x0038
        /*0034*/ 	.byte	0x00, 0xf0, 0x11, 0x00


	//----- nvinfo : EIATTR_KPARAM_INFO
	.align		4
.L_22:
        /*0038*/ 	.byte	0x04, 0x17
        /*003a*/ 	.short	(.L_24 - .L_23)
.L_23:
        /*003c*/ 	.word	0x00000000
        /*0040*/ 	.short	0x000a
        /*0042*/ 	.short	0x0034
        /*0044*/ 	.byte	0x00, 0xf0, 0x11, 0x00


	//----- nvinfo : EIATTR_KPARAM_INFO
	.align		4
.L_24:
        /*0048*/ 	.byte	0x04, 0x17
        /*004a*/ 	.short	(.L_26 - .L_25)
.L_25:
        /*004c*/ 	.word	0x00000000
        /*0050*/ 	.short	0x0009
        /*0052*/ 	.short	0x0030
        /*0054*/ 	.byte	0x00, 0xf0, 0x11, 0x00


	//----- nvinfo : EIATTR_KPARAM_INFO
	.align		4
.L_26:
        /*0058*/ 	.byte	0x04, 0x17
        /*005a*/ 	.short	(.L_28 - .L_27)
.L_27:
        /*005c*/ 	.word	0x00000000
        /*0060*/ 	.short	0x0008
        /*0062*/ 	.short	0x002c
        /*0064*/ 	.byte	0x00, 0xf0, 0x11, 0x00


	//----- nvinfo : EIATTR_KPARAM_INFO
	.align		4
.L_28:
        /*0068*/ 	.byte	0x04, 0x17
        /*006a*/ 	.short	(.L_30 - .L_29)
.L_29:
        /*006c*/ 	.word	0x00000000
        /*0070*/ 	.short	0x0007
        /*0072*/ 	.short	0x0028
        /*0074*/ 	.byte	0x00, 0xf0, 0x11, 0x00


	//----- nvinfo : EIATTR_KPARAM_INFO
	.align		4
.L_30:
        /*0078*/ 	.byte	0x04, 0x17
        /*007a*/ 	.short	(.L_32 - .L_31)
.L_31:
        /*007c*/ 	.word	0x00000000
        /*0080*/ 	.short	0x0006
        /*0082*/ 	.short	0x0024
        /*0084*/ 	.byte	0x00, 0xf0, 0x11, 0x00


	//----- nvinfo : EIATTR_KPARAM_INFO
	.align		4
.L_32:
        /*0088*/ 	.byte	0x04, 0x17
        /*008a*/ 	.short	(.L_34 - .L_33)
.L_33:
        /*008c*/ 	.word	0x00000000
        /*0090*/ 	.short	0x0005
        /*0092*/ 	.short	0x0020
        /*0094*/ 	.byte	0x00, 0xf0, 0x11, 0x00


	//----- nvinfo : EIATTR_KPARAM_INFO
	.align		4
.L_34:
        /*0098*/ 	.byte	0x04, 0x17
        /*009a*/ 	.short	(.L_36 - .L_35)
.L_35:
        /*009c*/ 	.word	0x00000000
        /*00a0*/ 	.short	0x0004
        /*00a2*/ 	.short	0x001c
        /*00a4*/ 	.byte	0x00, 0xf0, 0x11, 0x00


	//----- nvinfo : EIATTR_KPARAM_INFO
	.align		4
.L_36:
        /*00a8*/ 	.byte	0x04, 0x17
        /*00aa*/ 	.short	(.L_38 - .L_37)
.L_37:
        /*00ac*/ 	.word	0x00000000
        /*00b0*/ 	.short	0x0003
        /*00b2*/ 	.short	0x0018
        /*00b4*/ 	.byte	0x00, 0xf0, 0x11, 0x00


	//----- nvinfo : EIATTR_KPARAM_INFO
	.align		4
.L_38:
        /*00b8*/ 	.byte	0x04, 0x17
        /*00ba*/ 	.short	(.L_40 - .L_39)
.L_39:
        /*00bc*/ 	.word	0x00000000
        /*00c0*/ 	.short	0x0002
        /*00c2*/ 	.short	0x0010
        /*00c4*/ 	.byte	0x00, 0xf4, 0x21, 0x00


	//----- nvinfo : EIATTR_KPARAM_INFO
	.align		4
.L_40:
        /*00c8*/ 	.byte	0x04, 0x17
        /*00ca*/ 	.short	(.L_42 - .L_41)
.L_41:
        /*00cc*/ 	.word	0x00000000
        /*00d0*/ 	.short	0x0001
        /*00d2*/ 	.short	0x0008
        /*00d4*/ 	.byte	0x00, 0xf4, 0x21, 0x00


	//----- nvinfo : EIATTR_KPARAM_INFO
	.align		4
.L_42:
        /*00d8*/ 	.byte	0x04, 0x17
        /*00da*/ 	.short	(.L_44 - .L_43)
.L_43:
        /*00dc*/ 	.word	0x00000000
        /*00e0*/ 	.short	0x0000
        /*00e2*/ 	.short	0x0000
        /*00e4*/ 	.byte	0x00, 0xf4, 0x21, 0x00


	//----- nvinfo : EIATTR_AT_ENTRY_FRAGMENTS
	.align		4
.L_44:
        /*00e8*/ 	.byte	0x04, 0x4f
        /*00ea*/ 	.short	(.L_46 - .L_45)


	//   ....[0]....
.L_45:
        /*00ec*/ 	.word	0x00000004


	//----- nvinfo : EIATTR_RESERVED_SMEM_USED
	.align		4
.L_46:
        /*00f0*/ 	.byte	0x01, 0x41
	.zero		2


	//----- nvinfo : EIATTR_SPARSE_MMA_MASK
	.align		4
        /*00f4*/ 	.byte	0x03, 0x50
        /*00f6*/ 	.short	0x0000


	//----- nvinfo : EIATTR_TCGEN05_1CTA_USED
	.align		4
        /*00f8*/ 	.byte	0x01, 0x51
	.zero		2


	//----- nvinfo : EIATTR_MAXREG_COUNT
	.align		4
        /*00fc*/ 	.byte	0x03, 0x1b
        /*00fe*/ 	.short	0x00ff


	//----- nvinfo : EIATTR_NUM_BARRIERS
	.align		4
        /*0100*/ 	.byte	0x02, 0x4c
        /*0102*/ 	.byte	0x01
	.zero		1


	//----- nvinfo : EIATTR_INT_WARP_WIDE_INSTR_OFFSETS
	.align		4
        /*0104*/ 	.byte	0x04, 0x31
        /*0106*/ 	.short	(.L_48 - .L_47)


	//   ....[0]....
.L_47:
        /*0108*/ 	.word	0x00000f50


	//   ....[1]....
        /*010c*/ 	.word	0x00000f60


	//   ....[2]....
        /*0110*/ 	.word	0x00002380


	//   ....[3]....
        /*0114*/ 	.word	0x000049c0


	//   ....[4]....
        /*0118*/ 	.word	0x00004a10


	//----- nvinfo : EIATTR_COOP_GROUP_MASK_REGIDS
	.align		4
.L_48:
        /*011c*/ 	.byte	0x04, 0x29
        /*011e*/ 	.short	(.L_50 - .L_49)


	//   ....[0]....
.L_49:
        /*0120*/ 	.word	0xffffffff


	//   ....[1]....
        /*0124*/ 	.word	0xffffffff


	//   ....[2]....
        /*0128*/ 	.word	0xffffffff


	//   ....[3]....
        /*012c*/ 	.word	0xffffffff


	//----- nvinfo : EIATTR_COOP_GROUP_INSTR_OFFSETS
	.align		4
.L_50:
        /*0130*/ 	.byte	0x04, 0x28
        /*0132*/ 	.short	(.L_52 - .L_51)


	//   ....[0]....
.L_51:
        /*0134*/ 	.word	0x00000070


	//   ....[1]....
        /*0138*/ 	.word	0x00000320


	//   ....[2]....
        /*013c*/ 	.word	0x00004860


	//   ....[3]....
        /*0140*/ 	.word	0x00004ac0


	//----- nvinfo : EIATTR_VRC_CTA_INIT_COUNT
	.align		4
.L_52:
        /*0144*/ 	.byte	0x02, 0x4a
        /*0146*/ 	.byte	0x80
	.zero		1


	//----- nvinfo : EIATTR_MBARRIER_INSTR_OFFSETS
	.align		4
        /*0148*/ 	.byte	0x04, 0x39
        /*014a*/ 	.short	(.L_54 - .L_53)


	//   ....[0]....
.L_53:
        /*014c*/ 	.word	0x00001090
        /*0150*/ 	.word	0x000000ff
        /*0154*/ 	.word	0x00000000
        /*0158*/ 	.short	0x0100
        /*015a*/ 	.byte	0x0b
	.zero		1


	//   ....[1]....
        /*015c*/ 	.word	0x000023d0
        /*0160*/ 	.word	0x000000ff
        /*0164*/ 	.word	0x00009008
        /*0168*/ 	.short	0x0100
        /*016a*/ 	.byte	0x09
	.zero		1


	//   ....[2]....
        /*016c*/ 	.word	0x00003420
        /*0170*/ 	.word	0x000000ff
        /*0174*/ 	.word	0x00000000
        /*0178*/ 	.short	0x010a
        /*017a*/ 	.byte	0x0b
	.zero		1


	//   ....[3]....
        /*017c*/ 	.word	0x000042d0
        /*0180*/ 	.word	0x000000ff
        /*0184*/ 	.word	0x00000000
        /*0188*/ 	.short	0x010a
        /*018a*/ 	.byte	0x0b
	.zero		1


	//   ....[4]....
        /*018c*/ 	.word	0x000043f0
        /*0190*/ 	.word	0x000000ff
        /*0194*/ 	.word	0x00009000
        /*0198*/ 	.short	0x0108
        /*019a*/ 	.byte	0x09
	.zero		1


	//   ....[5]....
        /*019c*/ 	.word	0x00004420
        /*01a0*/ 	.word	0x000000ff
        /*01a4*/ 	.word	0x00009008
        /*01a8*/ 	.short	0x0108
        /*01aa*/ 	.byte	0x09
	.zero		1


	//   ....[6]....
        /*01ac*/ 	.word	0x00004ae0
        /*01b0*/ 	.word	0x000000ff
        /*01b4*/ 	.word	0x00000000
        /*01b8*/ 	.short	0x010a
        /*01ba*/ 	.byte	0x0b
	.zero		1


	//   ....[7]....
        /*01bc*/ 	.word	0x00004b10
        /*01c0*/ 	.word	0x000000ff
        /*01c4*/ 	.word	0x00000000
        /*01c8*/ 	.short	0x010a
        /*01ca*/ 	.byte	0x0b
	.zero		1


	//----- nvinfo : EIATTR_NUM_MBARRIERS
	.align		4
.L_54:
        /*01cc*/ 	.byte	0x03, 0x38
        /*01ce*/ 	.short	0x0002


	//----- nvinfo : EIATTR_EXIT_INSTR_OFFSETS
	.align		4
        /*01d0*/ 	.byte	0x04, 0x1c
        /*01d2*/ 	.short	(.L_56 - .L_55)


	//   ....[0]....
.L_55:
        /*01d4*/ 	.word	0x00004ad0


	//----- nvinfo : EIATTR_REQNTID
	.align		4
.L_56:
        /*01d8*/ 	.byte	0x04, 0x10
        /*01da*/ 	.short	(.L_58 - .L_57)
.L_57:
        /*01dc*/ 	.word	0x00000100
        /*01e0*/ 	.word	0x00000001
        /*01e4*/ 	.word	0x00000001


	//----- nvinfo : EIATTR_CRS_STACK_SIZE
	.align		4
.L_58:
        /*01e8*/ 	.byte	0x04, 0x1e
        /*01ea*/ 	.short	(.L_60 - .L_59)
.L_59:
        /*01ec*/ 	.word	0x00000000


	//----- nvinfo : EIATTR_CBANK_PARAM_SIZE
	.align		4
.L_60:
        /*01f0*/ 	.byte	0x03, 0x19
        /*01f2*/ 	.short	0x0050


	//----- nvinfo : EIATTR_PARAM_CBANK
	.align		4
        /*01f4*/ 	.byte	0x04, 0x0a
        /*01f6*/ 	.short	(.L_62 - .L_61)
	.align		4
.L_61:
        /*01f8*/ 	.word	index@(.nv.constant0.matmul_kernel)
        /*01fc*/ 	.short	0x0380
        /*01fe*/ 	.short	0x0050


	//----- nvinfo : EIATTR_SW_WAR
	.align		4
.L_62:
        /*0200*/ 	.byte	0x04, 0x36
        /*0202*/ 	.short	(.L_64 - .L_63)
.L_63:
        /*0204*/ 	.word	0x00000008
.L_64:


//--------------------- .nv.compat                --------------------------
	.section	.nv.compat,"",@"SHT_CUDA_COMPAT_INFO"
	.align	4
        /*0000*/ 	.byte	0x02, 0x02, 0x02, 0x00, 0x02, 0x05, 0x05, 0x00, 0x02, 0x03, 0x00, 0x00, 0x02, 0x06, 0x01, 0x00


//--------------------- .nv.callgraph             --------------------------
	.section	.nv.callgraph,"",@"SHT_CUDA_CALLGRAPH"
	.align	4
	.sectionentsize	8
	.align		4
        /*0000*/ 	.word	0x00000000
	.align		4
        /*0004*/ 	.word	0xffffffff
	.align		4
        /*0008*/ 	.word	0x00000000
	.align		4
        /*000c*/ 	.word	0xfffffffe
	.align		4
        /*0010*/ 	.word	0x00000000
	.align		4
        /*0014*/ 	.word	0xfffffffd
	.align		4
        /*0018*/ 	.word	0x00000000
	.align		4
        /*001c*/ 	.word	0xfffffffc


//--------------------- .text.matmul_kernel       --------------------------
	.section	.text.matmul_kernel,"ax",@progbits
	.align	128
        .global         matmul_kernel
        .type           matmul_kernel,@function
        .size           matmul_kernel,(.L_x_20 - matmul_kernel)
        .other          matmul_kernel,@"STO_CUDA_ENTRY STV_DEFAULT"
matmul_kernel:
.text.matmul_kernel:
[----:B------:R-:W0:Y:S01]  /*0000*/  LDC R1, c[0x0][0x37c] ;  /* 0x0000df00ff017b82 */ /* 0x000e220000000800 */
[----:B------:R-:W1:Y:S01]  /*0010*/  S2R R0, SR_TID.X ;  /* 0x0000000000007919 */ /* 0x000e620000002100 */
[----:B------:R-:W2:Y:S01]  /*0020*/  LDCU.64 UR18, c[0x0][0x358] ;  /* 0x00006b00ff1277ac */ /* 0x000ea20008000a00 */
[----:B-1----:R-:W-:-:S04]  /*0030*/  ISETP.GE.U32.AND P0, PT, R0, 0x20, PT ;  /* 0x000000200000780c */ /* 0x002fc80003f06070 */
[----:B------:R-:W-:-:S09]  /*0040*/  P2R R2, PR, RZ, 0x1 ;  /* 0x00000001ff027803 */ /* 0x000fd20000000000 */
[----:B--2---:R-:W-:Y:S05]  /*0050*/  @P0 BRA `(.L_x_0) ;  /* 0x0000000000b40947 */ /* 0x004fea0003800000 */
[----:B------:R-:W1:Y:S01]  /*0060*/  S2UR UR6, SR_CgaCtaId ;  /* 0x00000000000679c3 */ /* 0x000e620000008800 */
[----:B------:R-:W-:Y:S01]  /*0070*/  NOP ;  /* 0x0000000000007918 */ /* 0x000fe20000000000 */
[----:B------:R-:W-:Y:S02]  /*0080*/  UMOV UR4, 0x40 ;  /* 0x0000004000047882 */ /* 0x000fe40000000000 */
[----:B-1----:R-:W-:-:S09]  /*0090*/  ULEA UR4, UR6, UR4, 0x18 ;  /* 0x0000000406047291 */ /* 0x002fd2000f8ec0ff */
[----:B------:R-:W1:Y:S01]  /*00a0*/  LDS.U8 R2, [UR4] ;  /* 0x00000004ff027984 */ /* 0x000e620008000000 */
[----:B------:R-:W-:Y:S02]  /*00b0*/  UMOV UR4, 0x400 ;  /* 0x0000040000047882 */ /* 0x000fe40000000000 */
[----:B------:R-:W-:Y:S01]  /*00c0*/  ULEA UR4, UR6, UR4, 0x18 ;  /* 0x0000000406047291 */ /* 0x000fe2000f8ec0ff */
[----:B-1----:R-:W-:-:S13]  /*00d0*/  ISETP.NE.AND P0, PT, R2, RZ, PT ;  /* 0x000000ff0200720c */ /* 0x002fda0003f05270 */
[----:B------:R-:W-:Y:S05]  /*00e0*/  @P0 BRA `(.L_x_1) ;  /* 0x0000000000780947 */ /* 0x000fea0003800000 */
[----:B------:R-:W-:-:S13]  /*00f0*/  ELECT P0, URZ, PT ;  /* 0x0000000000ff782f */ /* 0x000fda0003800000 */
[----:B------:R-:W-:Y:S05]  /*0100*/  @!P0 BRA `(.L_x_2) ;  /* 0x0000000000808947 */ /* 0x000fea0003800000 */
[----:B------:R-:W-:Y:S01]  /*0110*/  UMOV UR5, 0x1 ;  /* 0x0000000100057882 */ /* 0x000fe20000000000 */
[----:B------:R-:W-:-:S04]  /*0120*/  IMAD.MOV.U32 R5, RZ, RZ, 0x1 ;  /* 0x00000001ff057424 */ /* 0x000fc800078e00ff */
[----:B------:R-:W-:Y:S04]  /*0130*/  DEPBAR.LE SB1, 0x36 ;  /* 0x00009d800000791a */ /* 0x000fe80000000000 */
[----:B------:R-:W1:Y:S02]  /*0140*/  UTCATOMSWS.FIND_AND_SET.ALIGN UP0, UR5, UR5 ;  /* 0x00000005000575e3 */ /* 0x000e640008000800 */
[----:B-1----:R-:W-:-:S04]  /*0150*/  PLOP3.LUT P0, PT, PT, PT, UP0, 0x80, 0x8 ;  /* 0x000000000008781c */ /* 0x002fc80003f0f008 */
[----:B------:R-:W-:-:S04]  /*0160*/  SEL R2, RZ, 0xffffffff, !P0 ;  /* 0xffffffffff027807 */ /* 0x000fc80004000000 */
[----:B------:R-:W-:Y:S01]  /*0170*/  ISETP.NE.AND P0, PT, R2, RZ, PT ;  /* 0x000000ff0200720c */ /* 0x000fe20003f05270 */
[----:B------:R-:W-:-:S12]  /*0180*/  IMAD.U32 R2, RZ, RZ, UR5 ;  /* 0x00000005ff027e24 */ /* 0x000fd8000f8e00ff */
[----:B------:R-:W-:Y:S05]  /*0190*/  @P0 BRA `(.L_x_3) ;  /* 0x0000000000240947 */ /* 0x000fea0003800000 */
.L_x_4:
[----:B------:R-:W-:Y:S05]  /*01a0*/  NANOSLEEP 0x64 ;  /* 0x000000640000795d */ /* 0x000fea0003800000 */
[----:B------:R-:W-:-:S05]  /*01b0*/  UMOV UR5, 0x1 ;  /* 0x0000000100057882 */ /* 0x000fca0000000000 */
[----:B------:R-:W-:Y:S04]  /*01c0*/  DEPBAR.LE SB1, 0x36 ;  /* 0x00009d800000791a */ /* 0x000fe80000000000 */
[----:B------:R-:W1:Y:S02]  /*01d0*/  UTCATOMSWS.FIND_AND_SET.ALIGN UP0, UR5, UR5 ;  /* 0x00000005000575e3 */ /* 0x000e640008000800 */
[----:B-1----:R-:W-:-:S04]  /*01e0*/  PLOP3.LUT P0, PT, PT, PT, UP0, 0x80, 0x8 ;  /* 0x000000000008781c */ /* 0x002fc80003f0f008 */
[----:B------:R-:W-:-:S04]  /*01f0*/  SEL R2, RZ, 0xffffffff, !P0 ;  /* 0xffffffffff027807 */ /* 0x000fc80004000000 */
[----:B------:R-:W-:Y:S01]  /*0200*/  ISETP.NE.AND P0, PT, R2, RZ, PT ;  /* 0x000000ff0200720c */ /* 0x000fe20003f05270 */
[----:B------:R-:W-:-:S12]  /*0210*/  IMAD.U32 R2, RZ, RZ, UR5 ;  /* 0x00000005ff027e24 */ /* 0x000fd8000f8e00ff */
[----:B------:R-:W-:Y:S05]  /*0220*/  @!P0 BRA `(.L_x_4) ;  /* 0xfffffffc00dc8947 */ /* 0x000fea000383ffff */
.L_x_3:
[C---:B------:R-:W-:Y:S01]  /*0230*/  VIADD R4, R2.reuse, 0x10 ;  /* 0x0000001002047836 */ /* 0x040fe20000000000 */
[----:B------:R-:W-:Y:S01]  /*0240*/  UMOV UR5, 0x50 ;  /* 0x0000005000057882 */ /* 0x000fe20000000000 */
[C---:B------:R-:W-:Y:S01]  /*0250*/  SHF.L.U32 R3, R5.reuse, R2, RZ ;  /* 0x0000000205037219 */ /* 0x040fe200000006ff */
[----:B------:R-:W-:Y:S01]  /*0260*/  ULEA UR5, UR6, UR5, 0x18 ;  /* 0x0000000506057291 */ /* 0x000fe2000f8ec0ff */
[----:B------:R-:W-:Y:S01]  /*0270*/  IMAD.SHL.U32 R2, R2, 0x20, RZ ;  /* 0x0000002002027824 */ /* 0x000fe200078e00ff */
[----:B------:R-:W-:-:S04]  /*0280*/  SHF.L.U32 R4, R5, R4, RZ ;  /* 0x0000000405047219 */ /* 0x000fc800000006ff */
[----:B------:R-:W-:-:S05]  /*0290*/  LOP3.LUT R3, R4, R3, RZ, 0xfc, !PT ;  /* 0x0000000304037212 */ /* 0x000fca00078efcff */
[----:B------:R1:W-:Y:S04]  /*02a0*/  ATOMS.OR RZ, [UR5], R3 ;  /* 0x00000003ffff798c */ /* 0x0003e8000b000005 */
[----:B------:R1:W-:Y:S01]  /*02b0*/  STS [UR4], R2 ;  /* 0x00000002ff007988 */ /* 0x0003e20008000804 */
[----:B------:R-:W-:Y:S05]  /*02c0*/  BRA `(.L_x_2) ;  /* 0x0000000000107947 */ /* 0x000fea0003800000 */
.L_x_1:
[----:B------:R-:W-:-:S05]  /*02d0*/  IMAD.MOV.U32 R2, RZ, RZ, -0x1 ;  /* 0xffffffffff027424 */ /* 0x000fca00078e00ff */
[----:B------:R1:W-:Y:S02]  /*02e0*/  STS [UR4], R2 ;  /* 0x00000002ff007988 */ /* 0x0003e40008000804 */
[----:B-1----:R-:W-:-:S07]  /*02f0*/  MOV R2, 0x310 ;  /* 0x0000031000027802 */ /* 0x002fce0000000f00 */
[----:B0-----:R-:W-:Y:S05]  /*0300*/  CALL.REL.NOINC `($__internal_1_$__cuda_sm10x_tcgen05_guardrail_trap_phase_invalid_during_alloc) ;  /* 0x0000004800187944 */ /* 0x001fea0003c00000 */
.L_x_2:
[----:B------:R-:W-:Y:S05]  /*0310*/  WARPSYNC.ALL ;  /* 0x0000000000007948 */ /* 0x000fea0003800000 */
[----:B------:R-:W-:Y:S01]  /*0320*/  NOP ;  /* 0x0000000000007918 */ /* 0x000fe20000000000 */
.L_x_0:
[----:B------:R-:W2:Y:S01]  /*0330*/  LDC.64 R64, c[0x0][0x398] ;  /* 0x0000e600ff407b82 */ /* 0x000ea20000000a00 */
[----:B------:R-:W3:Y:S01]  /*0340*/  S2R R7, SR_CTAID.X ;  /* 0x0000000000077919 */ /* 0x000ee20000002500 */
[----:B------:R-:W-:Y:S01]  /*0350*/  UMOV UR9, 0x400 ;  /* 0x0000040000097882 */ /* 0x000fe20000000000 */
[----:B------:R-:W-:Y:S01]  /*0360*/  SHF.R.U32.HI R13, RZ, 0x5, R0 ;  /* 0x00000005ff0d7819 */ /* 0x000fe20000011600 */
[----:B------:R-:W4:Y:S01]  /*0370*/  LDCU.128 UR12, c[0x0][0x380] ;  /* 0x00007000ff0c77ac */ /* 0x000f220008000c00 */
[----:B------:R-:W-:Y:S02]  /*0380*/  ISETP.GE.U32.AND P4, PT, R0, 0x20, PT ;  /* 0x000000200000780c */ /* 0x000fe40003f86070 */
[----:B------:R-:W-:Y:S01]  /*0390*/  PRMT R44, RZ, 0x7610, R44 ;  /* 0x00007610ff2c7816 */ /* 0x000fe2000000002c */
[----:B------:R-:W5:Y:S01]  /*03a0*/  LDC.64 R82, c[0x0][0x3a8] ;  /* 0x0000ea00ff527b82 */ /* 0x000f620000000a00 */
[----:B------:R-:W-:-:S07]  /*03b0*/  UMOV UR6, 0x1 ;  /* 0x0000000100067882 */ /* 0x000fce0000000000 */
[----:B------:R-:W1:Y:S02]  /*03c0*/  S2UR UR4, SR_CgaCtaId ;  /* 0x00000000000479c3 */ /* 0x000e640000008800 */
[----:B-12---:R-:W-:Y:S01]  /*03d0*/  VIADD R2, R65, 0xf ;  /* 0x0000000f41027836 */ /* 0x006fe20000000000 */
[----:B------:R-:W-:-:S05]  /*03e0*/  IABS R19, R64 ;  /* 0x0000004000137213 */ /* 0x000fca0000000000 */
[----:B------:R-:W1:Y:S01]  /*03f0*/  LDC.64 R74, c[0x0][0x3a0] ;  /* 0x0000e800ff4a7b82 */ /* 0x000e620000000a00 */
[----:B------:R-:W-:-:S04]  /*0400*/  SHF.R.S32.HI R3, RZ, 0x1f, R2 ;  /* 0x0000001fff037819 */ /* 0x000fc80000011402 */
[----:B------:R-:W-:Y:S02]  /*0410*/  LEA.HI R3, R3, R2, RZ, 0x4 ;  /* 0x0000000203037211 */ /* 0x000fe400078f20ff */
[----:B---3--:R-:W-:Y:S02]  /*0420*/  IABS R8, R7 ;  /* 0x0000000700087213 */ /* 0x008fe40000000000 */
[----:B------:R-:W-:Y:S01]  /*0430*/  SHF.R.S32.HI R3, RZ, 0x4, R3 ;  /* 0x00000004ff037819 */ /* 0x000fe20000011403 */
[----:B------:R-:W-:Y:S01]  /*0440*/  ULEA UR9, UR4, UR9, 0x18 ;  /* 0x0000000904097291 */ /* 0x000fe2000f8ec0ff */
[----:B------:R-:W-:Y:S03]  /*0450*/  BAR.SYNC.DEFER_BLOCKING 0x0 ;  /* 0x0000000000007b1d */ /* 0x000fe60000010000 */
[----:B------:R-:W-:Y:S01]  /*0460*/  IMAD.SHL.U32 R4, R3, 0x8, RZ ;  /* 0x0000000803047824 */ /* 0x000fe200078e00ff */
[----:B------:R-:W-:-:S04]  /*0470*/  UIADD3 UR11, UPT, UPT, UR9, 0x9000, URZ ;  /* 0x00009000090b7890 */ /* 0x000fc8000fffe0ff */
[-C--:B------:R-:W-:Y:S02]  /*0480*/  IABS R9, R4.reuse ;  /* 0x0000000400097213 */ /* 0x080fe40000000000 */
[----:B------:R-:W-:Y:S02]  /*0490*/  IABS R10, R4 ;  /* 0x00000004000a7213 */ /* 0x000fe40000000000 */
[----:B------:R-:W2:Y:S01]  /*04a0*/  I2F.RP R5, R9 ;  /* 0x0000000900057306 */ /* 0x000ea20000209400 */
[----:B------:R-:W3:Y:S07]  /*04b0*/  LDS R14, [UR9] ;  /* 0x00000009ff0e7984 */ /* 0x000eee0008000800 */
[----:B--2---:R-:W2:Y:S02]  /*04c0*/  MUFU.RCP R5, R5 ;  /* 0x0000000500057308 */ /* 0x004ea40000001000 */
[----:B--2---:R-:W-:-:S02]  /*04d0*/  VIADD R2, R5, 0xffffffe ;  /* 0x0ffffffe05027836 */ /* 0x004fc40000000000 */
[----:B------:R-:W-:-:S04]  /*04e0*/  IMAD.MOV R5, RZ, RZ, -R10 ;  /* 0x000000ffff057224 */ /* 0x000fc800078e0a0a */
[----:B------:R2:W0:Y:S02]  /*04f0*/  F2I.FTZ.U32.TRUNC.NTZ R3, R2 ;  /* 0x0000000200037305 */ /* 0x000424000021f000 */
[----:B--2---:R-:W-:Y:S02]  /*0500*/  IMAD.MOV.U32 R2, RZ, RZ, RZ ;  /* 0x000000ffff027224 */ /* 0x004fe400078e00ff */
[----:B0-----:R-:W-:Y:S01]  /*0510*/  IMAD.MOV R6, RZ, RZ, -R3 ;  /* 0x000000ffff067224 */ /* 0x001fe200078e0a03 */
[----:B---3--:R-:W-:-:S03]  /*0520*/  R2UR UR8, R14 ;  /* 0x000000000e0872ca */ /* 0x008fc600000e0000 */
[----:B------:R-:W-:Y:S02]  /*0530*/  IMAD R11, R6, R9, RZ ;  /* 0x00000009060b7224 */ /* 0x000fe400078e02ff */
[----:B------:R-:W-:Y:S02]  /*0540*/  IMAD.MOV.U32 R6, RZ, RZ, R8 ;  /* 0x000000ffff067224 */ /* 0x000fe400078e0008 */
[----:B------:R-:W-:-:S06]  /*0550*/  IMAD.HI.U32 R3, R3, R11, R2 ;  /* 0x0000000b03037227 */ /* 0x000fcc00078e0002 */
[----:B------:R-:W-:-:S04]  /*0560*/  IMAD.HI.U32 R3, R3, R6, RZ ;  /* 0x0000000603037227 */ /* 0x000fc800078e00ff */
[----:B------:R-:W-:Y:S01]  /*0570*/  IMAD R2, R3, R5, R6 ;  /* 0x0000000503027224 */ /* 0x000fe200078e0206 */
[----:B------:R-:W-:Y:S04]  /*0580*/  BAR.SYNC.DEFER_BLOCKING 0x0 ;  /* 0x0000000000007b1d */ /* 0x000fe80000010000 */
[----:B------:R-:W-:-:S13]  /*0590*/  ISETP.GT.U32.AND P1, PT, R9, R2, PT ;  /* 0x000000020900720c */ /* 0x000fda0003f24070 */
[----:B------:R-:W-:Y:S02]  /*05a0*/  @!P1 IMAD.IADD R2, R2, 0x1, -R9 ;  /* 0x0000000102029824 */ /* 0x000fe400078e0a09 */
[----:B------:R-:W-:Y:S01]  /*05b0*/  @!P1 VIADD R3, R3, 0x1 ;  /* 0x0000000103039836 */ /* 0x000fe20000000000 */
[----:B------:R-:W-:Y:S02]  /*05c0*/  ISETP.NE.AND P1, PT, R4, RZ, PT ;  /* 0x000000ff0400720c */ /* 0x000fe40003f25270 */
[----:B------:R-:W-:Y:S02]  /*05d0*/  ISETP.GE.U32.AND P0, PT, R2, R9, PT ;  /* 0x000000090200720c */ /* 0x000fe40003f06070 */
[----:B------:R-:W-:-:S04]  /*05e0*/  LOP3.LUT R2, R7, R4, RZ, 0x3c, !PT ;  /* 0x0000000407027212 */ /* 0x000fc800078e3cff */
[----:B------:R-:W-:Y:S01]  /*05f0*/  ISETP.GE.AND P2, PT, R2, RZ, PT ;  /* 0x000000ff0200720c */ /* 0x000fe20003f46270 */
[----:B------:R-:W-:-:S06]  /*0600*/  VIADD R2, R64, 0x7f ;  /* 0x0000007f40027836 */ /* 0x000fcc0000000000 */
[----:B------:R-:W-:-:S04]  /*0610*/  @P0 VIADD R3, R3, 0x1 ;  /* 0x0000000103030836 */ /* 0x000fc80000000000 */
[----:B------:R-:W-:Y:S01]  /*0620*/  IMAD.MOV.U32 R5, RZ, RZ, R3 ;  /* 0x000000ffff057224 */ /* 0x000fe200078e0003 */
[----:B------:R-:W-:-:S03]  /*0630*/  SHF.R.S32.HI R3, RZ, 0x1f, R2 ;  /* 0x0000001fff037819 */ /* 0x000fc60000011402 */
[----:B------:R-:W-:Y:S01]  /*0640*/  @!P2 IMAD.MOV R5, RZ, RZ, -R5 ;  /* 0x000000ffff05a224 */ /* 0x000fe200078e0a05 */
[----:B------:R-:W-:Y:S02]  /*0650*/  @!P1 LOP3.LUT R5, RZ, R4, RZ, 0x33, !PT ;  /* 0x00000004ff059212 */ /* 0x000fe400078e33ff */
[----:B------:R-:W-:-:S03]  /*0660*/  LEA.HI R3, R3, R2, RZ, 0x7 ;  /* 0x0000000203037211 */ /* 0x000fc600078f38ff */
[----:B------:R-:W-:Y:S02]  /*0670*/  IMAD.SHL.U32 R10, R5, 0x8, RZ ;  /* 0x00000008050a7824 */ /* 0x000fe400078e00ff */
[----:B------:R-:W-:-:S03]  /*0680*/  IMAD.MOV R5, RZ, RZ, -R5 ;  /* 0x000000ffff057224 */ /* 0x000fc600078e0a05 */
[----:B------:R-:W-:Y:S01]  /*0690*/  LEA.HI.SX32 R3, R3, -R10, 0x19 ;  /* 0x8000000a03037211 */ /* 0x000fe200078fcaff */
[----:B------:R-:W-:-:S03]  /*06a0*/  IMAD R12, R4, R5, R7 ;  /* 0x00000005040c7224 */ /* 0x000fc600078e0207 */
[----:B------:R-:W-:Y:S02]  /*06b0*/  VIMNMX R11, PT, PT, R3, 0x8, PT ;  /* 0x00000008030b7848 */ /* 0x000fe40003fe0100 */
[----:B------:R-:W-:Y:S02]  /*06c0*/  IABS R7, R12 ;  /* 0x0000000c00077213 */ /* 0x000fe40000000000 */
[----:B------:R-:W-:-:S04]  /*06d0*/  IABS R9, R11 ;  /* 0x0000000b00097213 */ /* 0x000fc80000000000 */
[----:B------:R-:W0:Y:S08]  /*06e0*/  I2F.RP R6, R9 ;  /* 0x0000000900067306 */ /* 0x000e300000209400 */
[----:B0-----:R-:W0:Y:S02]  /*06f0*/  MUFU.RCP R6, R6 ;  /* 0x0000000600067308 */ /* 0x001e240000001000 */
[----:B0-----:R-:W-:-:S06]  /*0700*/  VIADD R2, R6, 0xffffffe ;  /* 0x0ffffffe06027836 */ /* 0x001fcc0000000000 */
[----:B------:R0:W2:Y:S02]  /*0710*/  F2I.FTZ.U32.TRUNC.NTZ R3, R2 ;  /* 0x0000000200037305 */ /* 0x0000a4000021f000 */
[----:B0-----:R-:W-:Y:S02]  /*0720*/  IMAD.MOV.U32 R2, RZ, RZ, RZ ;  /* 0x000000ffff027224 */ /* 0x001fe400078e00ff */
[----:B--2---:R-:W-:-:S04]  /*0730*/  IMAD.MOV R8, RZ, RZ, -R3 ;  /* 0x000000ffff087224 */ /* 0x004fc800078e0a03 */
[----:B------:R-:W-:Y:S01]  /*0740*/  IMAD.MOV.U32 R4, RZ, RZ, R8 ;  /* 0x000000ffff047224 */ /* 0x000fe200078e0008 */
[----:B------:R-:W-:-:S03]  /*0750*/  IABS R8, R11 ;  /* 0x0000000b00087213 */ /* 0x000fc60000000000 */
[----:B------:R-:W-:Y:S02]  /*0760*/  IMAD R5, R4, R9, RZ ;  /* 0x0000000904057224 */ /* 0x000fe400078e02ff */
[----:B------:R-:W-:Y:S01]  /*0770*/  IMAD.MOV.U32 R4, RZ, RZ, R7 ;  /* 0x000000ffff047224 */ /* 0x000fe200078e0007 */
[----:B------:R-:W-:Y:S01]  /*0780*/  LOP3.LUT R7, R0, 0x7f, RZ, 0xc0, !PT ;  /* 0x0000007f00077812 */ /* 0x000fe200078ec0ff */
[----:B------:R-:W-:-:S04]  /*0790*/  IMAD.HI.U32 R3, R3, R5, R2 ;  /* 0x0000000503037227 */ /* 0x000fc800078e0002 */
[----:B------:R-:W-:Y:S01]  /*07a0*/  IMAD.MOV R2, RZ, RZ, -R8 ;  /* 0x000000ffff027224 */ /* 0x000fe200078e0a08 */
[----:B------:R-:W-:Y:S01]  /*07b0*/  IABS R8, R65 ;  /* 0x0000004100087213 */ /* 0x000fe20000000000 */
[----:B------:R-:W-:-:S03]  /*07c0*/  IMAD.HI.U32 R3, R3, R4, RZ ;  /* 0x0000000403037227 */ /* 0x000fc600078e00ff */
[----:B------:R-:W0:Y:S01]  /*07d0*/  I2F.RP R6, R8 ;  /* 0x0000000800067306 */ /* 0x000e220000209400 */
[----:B------:R-:W-:-:S05]  /*07e0*/  IMAD R2, R3, R2, R4 ;  /* 0x0000000203027224 */ /* 0x000fca00078e0204 */
[----:B------:R-:W-:Y:S02]  /*07f0*/  ISETP.GT.U32.AND P1, PT, R9, R2, PT ;  /* 0x000000020900720c */ /* 0x000fe40003f24070 */
[----:B------:R-:W2:Y:S08]  /*0800*/  I2F.RP R4, R19 ;  /* 0x0000001300047306 */ /* 0x000eb00000209400 */
[----:B0-----:R-:W0:Y:S03]  /*0810*/  MUFU.RCP R6, R6 ;  /* 0x0000000600067308 */ /* 0x001e260000001000 */
[----:B------:R-:W-:-:S02]  /*0820*/  @!P1 IMAD.IADD R2, R2, 0x1, -R9 ;  /* 0x0000000102029824 */ /* 0x000fc400078e0a09 */
[----:B------:R-:W-:Y:S01]  /*0830*/  @!P1 VIADD R3, R3, 0x1 ;  /* 0x0000000103039836 */ /* 0x000fe20000000000 */
[----:B------:R-:W-:Y:S02]  /*0840*/  ISETP.NE.AND P1, PT, R11, RZ, PT ;  /* 0x000000ff0b00720c */ /* 0x000fe40003f25270 */
[----:B------:R-:W-:Y:S01]  /*0850*/  ISETP.GE.U32.AND P0, PT, R2, R9, PT ;  /* 0x000000090200720c */ /* 0x000fe20003f06070 */
[----:B--2---:R-:W2:Y:S01]  /*0860*/  MUFU.RCP R4, R4 ;  /* 0x0000000400047308 */ /* 0x004ea20000001000 */
[----:B------:R-:W-:-:S04]  /*0870*/  LOP3.LUT R2, R12, R11, RZ, 0x3c, !PT ;  /* 0x0000000b0c027212 */ /* 0x000fc800078e3cff */
[----:B------:R-:W-:Y:S01]  /*0880*/  ISETP.GE.AND P2, PT, R2, RZ, PT ;  /* 0x000000ff0200720c */ /* 0x000fe20003f46270 */
[----:B0-----:R-:W-:-:S06]  /*0890*/  VIADD R6, R6, 0xffffffe ;  /* 0x0ffffffe06067836 */ /* 0x001fcc0000000000 */
[----:B------:R-:W-:-:S04]  /*08a0*/  @P0 VIADD R3, R3, 0x1 ;  /* 0x0000000103030836 */ /* 0x000fc80000000000 */
[----:B------:R-:W-:Y:S01]  /*08b0*/  IMAD.MOV.U32 R9, RZ, RZ, R3 ;  /* 0x000000ffff097224 */ /* 0x000fe200078e0003 */
[----:B------:R-:W-:Y:S01]  /*08c0*/  SHF.R.U32.HI R3, RZ, 0x7, R0 ;  /* 0x00000007ff037819 */ /* 0x000fe20000011600 */
[----:B--2---:R-:W-:Y:S02]  /*08d0*/  VIADD R5, R4, 0xffffffe ;  /* 0x0ffffffe04057836 */ /* 0x004fe40000000000 */
[----:B------:R-:W-:Y:S01]  /*08e0*/  @!P2 IMAD.MOV R9, RZ, RZ, -R9 ;  /* 0x000000ffff09a224 */ /* 0x000fe200078e0a09 */
[----:B------:R-:W-:Y:S02]  /*08f0*/  @!P1 LOP3.LUT R9, RZ, R11, RZ, 0x33, !PT ;  /* 0x0000000bff099212 */ /* 0x000fe400078e33ff */
[----:B------:R-:W-:Y:S01]  /*0900*/  SGXT.U32 R3, R3, 0x1 ;  /* 0x000000010303781a */ /* 0x000fe20000000000 */
[----:B------:R-:W0:Y:S02]  /*0910*/  F2I.FTZ.U32.TRUNC.NTZ R5, R5 ;  /* 0x0000000500057305 */ /* 0x000e24000021f000 */
[----:B------:R-:W-:-:S02]  /*0920*/  IMAD.MOV R2, RZ, RZ, -R9 ;  /* 0x000000ffff027224 */ /* 0x000fc400078e0a09 */
[----:B-----5:R-:W-:Y:S02]  /*0930*/  IMAD R15, R3, R82, RZ ;  /* 0x00000052030f7224 */ /* 0x020fe400078e02ff */
[----:B------:R-:W-:Y:S02]  /*0940*/  IMAD R2, R11, R2, R12 ;  /* 0x000000020b027224 */ /* 0x000fe400078e020c */
[----:B------:R-:W-:Y:S02]  /*0950*/  IMAD R33, R82, 0x2, R15 ;  /* 0x0000000252217824 */ /* 0x000fe400078e020f */
[----:B------:R-:W-:Y:S02]  /*0960*/  IMAD.IADD R2, R10, 0x1, R2 ;  /* 0x000000010a027824 */ /* 0x000fe400078e0202 */
[----:B------:R-:W-:Y:S02]  /*0970*/  IMAD R23, R82, 0x2, R33 ;  /* 0x0000000252177824 */ /* 0x000fe400078e0221 */
[----:B------:R-:W-:-:S02]  /*0980*/  IMAD R2, R2, 0x80, R7 ;  /* 0x0000008002027824 */ /* 0x000fc400078e0207 */
[----:B0-----:R-:W-:Y:S02]  /*0990*/  IMAD.MOV R4, RZ, RZ, -R5 ;  /* 0x000000ffff047224 */ /* 0x001fe400078e0a05 */
[----:B------:R-:W-:Y:S01]  /*09a0*/  IMAD R17, R82, 0x2, R23 ;  /* 0x0000000252117824 */ /* 0x000fe200078e0217 */
[----:B------:R-:W-:Y:S01]  /*09b0*/  IABS R10, R2 ;  /* 0x00000002000a7213 */ /* 0x000fe20000000000 */
[----:B------:R-:W-:Y:S01]  /*09c0*/  IMAD R7, R4, R19, RZ ;  /* 0x0000001304077224 */ /* 0x000fe200078e02ff */
[----:B------:R-:W-:Y:S01]  /*09d0*/  ISETP.GE.AND P1, PT, R2, RZ, PT ;  /* 0x000000ff0200720c */ /* 0x000fe20003f26270 */
[----:B------:R-:W-:Y:S02]  /*09e0*/  IMAD.MOV.U32 R4, RZ, RZ, RZ ;  /* 0x000000ffff047224 */ /* 0x000fe400078e00ff */
[----:B------:R-:W-:Y:S02]  /*09f0*/  IMAD R21, R82, 0x2, R17 ;  /* 0x0000000252157824 */ /* 0x000fe400078e0211 */
[----:B------:R-:W-:-:S02]  /*0a00*/  IMAD.HI.U32 R4, R5, R7, R4 ;  /* 0x0000000705047227 */ /* 0x000fc400078e0004 */
[----:B------:R0:W2:Y:S02]  /*0a10*/  F2I.FTZ.U32.TRUNC.NTZ R5, R6 ;  /* 0x0000000600057305 */ /* 0x0000a4000021f000 */
[----:B------:R-:W-:Y:S01]  /*0a20*/  IMAD.MOV.U32 R7, RZ, RZ, R10 ;  /* 0x000000ffff077224 */ /* 0x000fe200078e000a */
[----:B------:R-:W-:Y:S01]  /*0a30*/  SHF.R.U32.HI R10, RZ, 0x6, R0 ;  /* 0x00000006ff0a7819 */ /* 0x000fe20000011600 */
[----:B------:R-:W-:Y:S02]  /*0a40*/  IMAD R27, R82, 0x2, R21 ;  /* 0x00000002521b7824 */ /* 0x000fe400078e0215 */
[----:B------:R-:W-:-:S04]  /*0a50*/  IMAD.HI.U32 R4, R4, R7, RZ ;  /* 0x0000000704047227 */ /* 0x000fc800078e00ff */
[----:B------:R-:W-:Y:S02]  /*0a60*/  IMAD.MOV R4, RZ, RZ, -R4 ;  /* 0x000000ffff047224 */ /* 0x000fe400078e0a04 */
[----:B------:R-:W-:Y:S02]  /*0a70*/  IMAD.SHL.U32 R12, R9, 0x10, RZ ;  /* 0x00000010090c7824 */ /* 0x000fe400078e00ff */
[C---:B0-----:R-:W-:Y:S01]  /*0a80*/  IMAD R6, R19.reuse, R4, R7 ;  /* 0x0000000413067224 */ /* 0x041fe200078e0207 */
[----:B------:R-:W-:Y:S01]  /*0a90*/  SGXT.U32 R7, R10, 0x2 ;  /* 0x000000020a07781a */ /* 0x000fe20000000000 */
[----:B------:R-:W-:Y:S02]  /*0aa0*/  IMAD R35, R82, 0x2, R27 ;  /* 0x0000000252237824 */ /* 0x000fe400078e021b */
[----:B--2---:R-:W-:Y:S01]  /*0ab0*/  IMAD.MOV R11, RZ, RZ, -R5 ;  /* 0x000000ffff0b7224 */ /* 0x004fe200078e0a05 */
[----:B------:R-:W-:Y:S01]  /*0ac0*/  LOP3.LUT R10, R12, R7, RZ, 0xfc, !PT ;  /* 0x000000070c0a7212 */ /* 0x000fe200078efcff */
[----:B------:R-:W-:Y:S01]  /*0ad0*/  IMAD R7, R82, 0x2, R35 ;  /* 0x0000000252077824 */ /* 0x000fe200078e0223 */
[----:B------:R-:W-:Y:S01]  /*0ae0*/  ISETP.GT.U32.AND P0, PT, R19, R6, PT ;  /* 0x000000061300720c */ /* 0x000fe20003f04070 */
[----:B------:R-:W-:Y:S01]  /*0af0*/  IMAD R9, R11, R8, RZ ;  /* 0x000000080b097224 */ /* 0x000fe200078e02ff */
[----:B------:R-:W-:Y:S01]  /*0b00*/  LOP3.LUT R22, R10, 0x8, RZ, 0xfc, !PT ;  /* 0x000000080a167812 */ /* 0x000fe200078efcff */
[----:B------:R-:W-:Y:S01]  /*0b10*/  IMAD.MOV.U32 R4, RZ, RZ, RZ ;  /* 0x000000ffff047224 */ /* 0x000fe200078e00ff */
[----:B------:R-:W-:Y:S01]  /*0b20*/  IABS R45, R10 ;  /* 0x0000000a002d7213 */ /* 0x000fe20000000000 */
[----:B------:R-:W-:Y:S01]  /*0b30*/  IMAD R29, R82, 0x2, R7 ;  /* 0x00000002521d7824 */ /* 0x000fe200078e0207 */
[----:B------:R-:W-:Y:S01]  /*0b40*/  IABS R51, R22 ;  /* 0x0000001600337213 */ /* 0x000fe20000000000 */
[----:B------:R-:W-:Y:S01]  /*0b50*/  IMAD.HI.U32 R4, R5, R9, R4 ;  /* 0x0000000905047227 */ /* 0x000fe200078e0004 */
[----:B------:R-:W-:-:S02]  /*0b60*/  LOP3.LUT R14, R10, 0x4, RZ, 0xfc, !PT ;  /* 0x000000040a0e7812 */ /* 0x000fc400078efcff */
[----:B------:R-:W-:Y:S01]  /*0b70*/  LOP3.LUT R18, R10, 0xc, RZ, 0xfc, !PT ;  /* 0x0000000c0a127812 */ /* 0x000fe200078efcff */
[----:B------:R-:W-:Y:S01]  /*0b80*/  IMAD.SHL.U32 R5, R13, 0x200000, RZ ;  /* 0x002000000d057824 */ /* 0x000fe200078e00ff */
[----:B------:R-:W-:Y:S01]  /*0b90*/  IABS R63, R14 ;  /* 0x0000000e003f7213 */ /* 0x000fe20000000000 */
[----:B------:R-:W-:Y:S01]  /*0ba0*/  IMAD R31, R82, 0x2, R29 ;  /* 0x00000002521f7824 */ /* 0x000fe200078e021d */
[----:B------:R-:W-:Y:S01]  /*0bb0*/  IABS R53, R18 ;  /* 0x0000001200357213 */ /* 0x000fe20000000000 */
[----:B------:R-:W-:Y:S01]  /*0bc0*/  @!P0 IMAD.IADD R6, R6, 0x1, -R19 ;  /* 0x0000000106068824 */ /* 0x000fe200078e0a13 */
[----:B------:R-:W-:Y:S01]  /*0bd0*/  LOP3.LUT R9, R5, 0x600000, RZ, 0xc0, !PT ;  /* 0x0060000005097812 */ /* 0x000fe200078ec0ff */
[C---:B------:R-:W-:Y:S02]  /*0be0*/  IMAD R37, R82.reuse, 0x2, R31 ;  /* 0x0000000252257824 */ /* 0x040fe400078e021f */
[----:B------:R-:W-:Y:S01]  /*0bf0*/  IMAD.SHL.U32 R11, R13, 0x2, RZ ;  /* 0x000000020d0b7824 */ /* 0x000fe200078e00ff */
[----:B------:R-:W-:Y:S01]  /*0c00*/  R2UR UR5, R9 ;  /* 0x00000000090572ca */ /* 0x000fe200000e0000 */
[----:B------:R-:W-:Y:S01]  /*0c10*/  IMAD R9, R82, 0x2, R37 ;  /* 0x0000000252097824 */ /* 0x000fe200078e0225 */
[----:B------:R-:W-:Y:S01]  /*0c20*/  ISETP.GT.U32.AND P0, PT, R19, R6, PT ;  /* 0x000000061300720c */ /* 0x000fe20003f04070 */
[----:B------:R-:W-:Y:S01]  /*0c30*/  IMAD.HI.U32 R5, R4, R45, RZ ;  /* 0x0000002d04057227 */ /* 0x000fe200078e00ff */
[----:B------:R-:W-:-:S03]  /*0c40*/  LOP3.LUT R11, R11, 0x8, RZ, 0xc0, !PT ;  /* 0x000000080b0b7812 */ /* 0x000fc600078ec0ff */
[----:B------:R-:W-:Y:S01]  /*0c50*/  IMAD R39, R82, 0x2, R9 ;  /* 0x0000000252277824 */ /* 0x000fe200078e0209 */
[----:B------:R-:W-:Y:S01]  /*0c60*/  R2UR UR10, R11 ;  /* 0x000000000b0a72ca */ /* 0x000fe200000e0000 */
[----:B------:R-:W-:-:S04]  /*0c70*/  IMAD.HI.U32 R11, R4, R51, RZ ;  /* 0x00000033040b7227 */ /* 0x000fc800078e00ff */
[C---:B------:R-:W-:Y:S02]  /*0c80*/  IMAD R43, R82.reuse, 0x2, R39 ;  /* 0x00000002522b7824 */ /* 0x040fe400078e0227 */
[----:B------:R-:W-:Y:S02]  /*0c90*/  IMAD.MOV R16, RZ, RZ, -R11 ;  /* 0x000000ffff107224 */ /* 0x000fe400078e0a0b */
[----:B------:R-:W-:Y:S02]  /*0ca0*/  IMAD R55, R82, 0x2, R43 ;  /* 0x0000000252377824 */ /* 0x000fe400078e022b */
[----:B------:R-:W-:Y:S01]  /*0cb0*/  @!P0 IMAD.IADD R6, R6, 0x1, -R19 ;  /* 0x0000000106068824 */ /* 0x000fe200078e0a13 */
[----:B------:R-:W-:Y:S01]  /*0cc0*/  ISETP.NE.AND P0, PT, R64, RZ, PT ;  /* 0x000000ff4000720c */ /* 0x000fe20003f05270 */
[C---:B------:R-:W-:Y:S01]  /*0cd0*/  IMAD R41, R82.reuse, 0x2, R55 ;  /* 0x0000000252297824 */ /* 0x040fe200078e0237 */
[----:B------:R-:W-:Y:S01]  /*0ce0*/  LOP3.LUT R19, R3, 0xa, RZ, 0xfc, !PT ;  /* 0x0000000a03137812 */ /* 0x000fe200078efcff */
[----:B------:R-:W-:Y:S01]  /*0cf0*/  IMAD.MOV R5, RZ, RZ, -R5 ;  /* 0x000000ffff057224 */ /* 0x000fe200078e0a05 */
[----:B------:R-:W-:Y:S01]  /*0d00*/  UIADD3 UR10, UPT, UPT, UR10, UR5, UR8 ;  /* 0x000000050a0a7290 */ /* 0x000fe2000fffe008 */
[----:B------:R-:W-:-:S02]  /*0d10*/  IMAD R57, R82, 0x2, R41 ;  /* 0x0000000252397824 */ /* 0x000fc400078e0229 */
[----:B------:R-:W-:Y:S02]  /*0d20*/  IMAD R45, R8, R5, R45 ;  /* 0x00000005082d7224 */ /* 0x000fe400078e022d */
[----:B------:R-:W-:Y:S02]  /*0d30*/  IMAD R11, R82, 0x2, R57 ;  /* 0x00000002520b7824 */ /* 0x000fe400078e0239 */
[----:B------:R-:W-:-:S04]  /*0d40*/  IMAD.HI.U32 R5, R4, R63, RZ ;  /* 0x0000003f04057227 */ /* 0x000fc800078e00ff */
[----:B------:R-:W-:Y:S02]  /*0d50*/  IMAD R59, R82, 0x2, R11 ;  /* 0x00000002523b7824 */ /* 0x000fe400078e020b */
[----:B------:R-:W-:-:S04]  /*0d60*/  IMAD.HI.U32 R4, R4, R53, RZ ;  /* 0x0000003504047227 */ /* 0x000fc800078e00ff */
[C---:B------:R-:W-:Y:S02]  /*0d70*/  IMAD R79, R82.reuse, 0x2, R59 ;  /* 0x00000002524f7824 */ /* 0x040fe400078e023b */
[----:B------:R-:W-:Y:S02]  /*0d80*/  IMAD.MOV R4, RZ, RZ, -R4 ;  /* 0x000000ffff047224 */ /* 0x000fe400078e0a04 */
[C---:B------:R-:W-:Y:S02]  /*0d90*/  IMAD R61, R82.reuse, 0x2, R79 ;  /* 0x00000002523d7824 */ /* 0x040fe400078e024f */
[----:B------:R-:W-:Y:S01]  /*0da0*/  @!P1 IMAD.MOV R6, RZ, RZ, -R6 ;  /* 0x000000ffff069224 */ /* 0x000fe200078e0a06 */
[----:B------:R-:W-:Y:S01]  /*0db0*/  @!P0 LOP3.LUT R6, RZ, R64, RZ, 0x33, !PT ;  /* 0x00000040ff068212 */ /* 0x000fe200078e33ff */
[----:B------:R-:W-:Y:S01]  /*0dc0*/  IMAD R67, R82, 0x2, R61 ;  /* 0x0000000252437824 */ /* 0x000fe200078e023d */
[----:B------:R-:W-:Y:S01]  /*0dd0*/  LOP3.LUT P0, RZ, R0, 0xff, RZ, 0xc0, !PT ;  /* 0x000000ff00ff7812 */ /* 0x000fe2000780c0ff */
[----:B------:R-:W-:-:S02]  /*0de0*/  IMAD R53, R8, R4, R53 ;  /* 0x0000000408357224 */ /* 0x000fc400078e0235 */
[----:B------:R-:W-:Y:S02]  /*0df0*/  IMAD.MOV R5, RZ, RZ, -R5 ;  /* 0x000000ffff057224 */ /* 0x000fe400078e0a05 */
[----:B-1----:R-:W-:Y:S02]  /*0e00*/  VIADD R4, R74, 0x3f ;  /* 0x0000003f4a047836 */ /* 0x002fe40000000000 */
[----:B------:R-:W-:Y:S02]  /*0e10*/  IMAD R91, R6, R75, RZ ;  /* 0x0000004b065b7224 */ /* 0x000fe400078e02ff */
[----:B------:R-:W-:Y:S01]  /*0e20*/  IMAD R75, R82, 0x2, R67 ;  /* 0x00000002524b7824 */ /* 0x000fe200078e0243 */
[----:B------:R-:W-:Y:S01]  /*0e30*/  ISETP.GT.AND P1, PT, R4, 0x3f, PT ;  /* 0x0000003f0400780c */ /* 0x000fe20003f24270 */
[----:B------:R-:W-:Y:S01]  /*0e40*/  IMAD R63, R8, R5, R63 ;  /* 0x00000005083f7224 */ /* 0x000fe200078e023f */
[----:B------:R-:W-:Y:S01]  /*0e50*/  LOP3.LUT R5, R3, 0x8, RZ, 0xfc, !PT ;  /* 0x0000000803057812 */ /* 0x000fe200078efcff */
[----:B------:R-:W-:Y:S01]  /*0e60*/  IMAD R81, R82, 0x2, R75 ;  /* 0x0000000252517824 */ /* 0x000fe200078e024b */
[----:B------:R-:W-:Y:S01]  /*0e70*/  ISETP.LT.AND P2, PT, R19, R74, P1 ;  /* 0x0000004a1300720c */ /* 0x000fe20000f41270 */
[----:B------:R-:W-:Y:S01]  /*0e80*/  IMAD R51, R8, R16, R51 ;  /* 0x0000001008337224 */ /* 0x000fe200078e0233 */
[----:B------:R-:W-:Y:S01]  /*0e90*/  ISETP.LT.AND P3, PT, R5, R74, P1 ;  /* 0x0000004a0500720c */ /* 0x000fe20000f61270 */
[----:B------:R-:W-:Y:S01]  /*0ea0*/  IMAD R69, R82, 0x2, R81 ;  /* 0x0000000252457824 */ /* 0x000fe200078e0251 */
[----:B------:R-:W-:Y:S01]  /*0eb0*/  PRMT R5, RZ, 0x7610, R5 ;  /* 0x00007610ff057816 */ /* 0x000fe20000000005 */
[----:B----4-:R-:W-:Y:S10]  /*0ec0*/  @P4 BRA `(.L_x_5) ;  /* 0x0000000000184947 */ /* 0x010ff40003800000 */
[----:B------:R-:W-:Y:S01]  /*0ed0*/  ELECT P4, URZ, PT ;  /* 0x0000000000ff782f */ /* 0x000fe20003880000 */
[----:B------:R-:W-:Y:S01]  /*0ee0*/  IMAD.MOV.U32 R6, RZ, RZ, 0x1 ;  /* 0x00000001ff067424 */ /* 0x000fe200078e00ff */
[----:B------:R-:W-:Y:S01]  /*0ef0*/  UMOV UR5, 0x40 ;  /* 0x0000004000057882 */ /* 0x000fe20000000000 */
[----:B------:R-:W-:Y:S01]  /*0f00*/  UVIRTCOUNT.DEALLOC.SMPOOL 0x80 ;  /* 0x000000800000784c */ /* 0x000fe20000000000 */
[----:B------:R-:W-:-:S09]  /*0f10*/  ULEA UR5, UR4, UR5, 0x18 ;  /* 0x0000000504057291 */ /* 0x000fd2000f8ec0ff */
[----:B------:R0:W-:Y:S03]  /*0f20*/  @P4 STS.U8 [UR5], R6 ;  /* 0x00000006ff004988 */ /* 0x0001e60008000005 */
.L_x_5:
[----:B------:R-:W-:Y:S01]  /*0f30*/  STTM.x8 tmem[UR10], RZ ;  /* 0x000000ff000079ed */ /* 0x000fe200081c000a */
[----:B------:R-:W1:Y:S02]  /*0f40*/  FENCE.VIEW.ASYNC.T ;  /* 0x00000000000073c6 */ /* 0x000e640000000200 */
[----:B-1----:R-:W-:Y:S01]  /*0f50*/  VOTEU.ALL UP0, P0 ;  /* 0x0000000000ff7886 */ /* 0x002fe20000000000 */
[----:B------:R-:W-:Y:S01]  /*0f60*/  VOTEU.ALL UP1, P0 ;  /* 0x0000000000ff7886 */ /* 0x000fe20000020000 */
[----:B------:R-:W-:Y:S01]  /*0f70*/  IMAD.SHL.U32 R19, R91, 0x2, RZ ;  /* 0x000000025b137824 */ /* 0x000fe200078e00ff */
[----:B------:R-:W-:Y:S01]  /*0f80*/  ISETP.GT.U32.AND P4, PT, R8, R45, PT ;  /* 0x0000002d0800720c */ /* 0x000fe20003f84070 */
[----:B------:R-:W-:Y:S01]  /*0f90*/  IMAD R77, R82, 0x2, R69 ;  /* 0x00000002524d7824 */ /* 0x000fe200078e0245 */
[----:B------:R-:W-:-:S04]  /*0fa0*/  @!UP0 UIADD3 UR4, UPT, UPT, -UR6, 0x100000, URZ ;  /* 0x0010000006048890 */ /* 0x000fc8000fffe1ff */
[----:B------:R-:W-:Y:S02]  /*0fb0*/  @!UP0 USHF.L.U32 UR5, UR4, 0xb, URZ ;  /* 0x0000000b04058899 */ /* 0x000fe400080006ff */
[----:B------:R-:W-:Y:S01]  /*0fc0*/  @!UP0 USHF.L.U32 UR4, UR4, 0x1, URZ ;  /* 0x0000000104048899 */ /* 0x000fe200080006ff */
[----:B------:R-:W-:Y:S01]  /*0fd0*/  BAR.SYNC.DEFER_BLOCKING 0x0 ;  /* 0x0000000000007b1d */ /* 0x000fe20000010000 */
[----:B------:R-:W-:Y:S01]  /*0fe0*/  IADD3 R16, P5, PT, R19, UR12, RZ ;  /* 0x0000000c13107c10 */ /* 0x000fe2000ffbe0ff */
[----:B------:R-:W-:-:S03]  /*0ff0*/  IMAD R85, R82, 0x2, R77 ;  /* 0x0000000252557824 */ /* 0x000fc600078e024d */
[----:B------:R-:W-:Y:S01]  /*1000*/  LEA.HI.X.SX32 R50, R91, UR13, 0x1, P5 ;  /* 0x0000000d5b327c11 */ /* 0x000fe2000a8f0eff */
[C---:B------:R-:W-:Y:S01]  /*1010*/  IMAD R87, R82.reuse, 0x2, R85 ;  /* 0x0000000252577824 */ /* 0x040fe200078e0255 */
[----:B------:R-:W-:Y:S01]  /*1020*/  LEA R24, P5, R21, R16, 0x1 ;  /* 0x0000001015187211 */ /* 0x000fe200078a08ff */
[----:B------:R-:W1:Y:S01]  /*1030*/  LDCU.64 UR16, c[0x0][0x380] ;  /* 0x00007000ff1077ac */ /* 0x000e620008000a00 */
[----:B------:R-:W-:Y:S02]  /*1040*/  @!P4 IMAD.IADD R45, R45, 0x1, -R8 ;  /* 0x000000012d2dc824 */ /* 0x000fe400078e0a08 */
[----:B------:R-:W-:Y:S01]  /*1050*/  LEA.HI.X.SX32 R25, R21, R50, 0x1, P5 ;  /* 0x0000003215197211 */ /* 0x000fe200028f0eff */
[C---:B------:R-:W-:Y:S01]  /*1060*/  IMAD R89, R82.reuse, 0x2, R87 ;  /* 0x0000000252597824 */ /* 0x040fe200078e0257 */
[C---:B------:R-:W-:Y:S01]  /*1070*/  LEA R26, P5, R27.reuse, R16, 0x1 ;  /* 0x000000101b1a7211 */ /* 0x040fe200078a08ff */
[----:B------:R-:W2:Y:S02]  /*1080*/  FENCE.VIEW.ASYNC.S ;  /* 0x00000000000073c6 */ /* 0x000ea40000000000 */
[----:B--2---:R2:W3:Y:S02]  /*1090*/  @!UP1 SYNCS.EXCH.64 URZ, [UR11], UR4 ;  /* 0x000000040bff95b2 */ /* 0x0044e40008000100 */
[----:B---3--:R-:W-:Y:S01]  /*10a0*/  BAR.SYNC.DEFER_BLOCKING 0x0 ;  /* 0x0000000000007b1d */ /* 0x008fe20000010000 */
[----:B------:R-:W-:Y:S01]  /*10b0*/  LEA.HI.X.SX32 R27, R27, R50, 0x1, P5 ;  /* 0x000000321b1b7211 */ /* 0x000fe200028f0eff */
[----:B------:R-:W-:Y:S01]  /*10c0*/  IMAD R93, R82, 0x2, R89 ;  /* 0x00000002525d7824 */ /* 0x000fe200078e0259 */
[----:B------:R-:W-:-:S02]  /*10d0*/  LEA R20, P5, R29, R16, 0x1 ;  /* 0x000000101d147211 */ /* 0x000fc400078a08ff */
[----:B------:R-:W-:Y:S02]  /*10e0*/  LEA R48, P4, R31, R16, 0x1 ;  /* 0x000000101f307211 */ /* 0x000fe400078808ff */
[-C--:B------:R-:W-:Y:S02]  /*10f0*/  LEA.HI.X.SX32 R21, R29, R50.reuse, 0x1, P5 ;  /* 0x000000321d157211 */ /* 0x080fe400028f0eff */
[----:B------:R-:W-:Y:S02]  /*1100*/  LEA.HI.X.SX32 R49, R31, R50, 0x1, P4 ;  /* 0x000000321f317211 */ /* 0x000fe400020f0eff */
[C---:B------:R-:W-:Y:S01]  /*1110*/  LEA R72, P5, R43.reuse, R16, 0x1 ;  /* 0x000000102b487211 */ /* 0x040fe200078a08ff */
[----:B--2---:R-:W2:Y:S03]  /*1120*/  LDCU UR4, c[0x0][0x3b0] ;  /* 0x00007600ff0477ac */ /* 0x004ea60008000800 */
[----:B------:R-:W-:Y:S01]  /*1130*/  LEA.HI.X.SX32 R73, R43, R50, 0x1, P5 ;  /* 0x000000322b497211 */ /* 0x000fe200028f0eff */
[----:B------:R3:W4:Y:S01]  /*1140*/  @P2 LDG.E.U16 R5, desc[UR18][R26.64] ;  /* 0x000000121a052981 */ /* 0x000722000c1e1500 */
[----:B------:R-:W-:-:S03]  /*1150*/  LEA R46, P2, R39, R16, 0x1 ;  /* 0x00000010272e7211 */ /* 0x000fc600078408ff */
[----:B------:R5:W2:Y:S01]  /*1160*/  @P3 LDG.E.U16 R44, desc[UR18][R24.64] ;  /* 0x00000012182c3981 */ /* 0x000aa2000c1e1500 */
[----:B------:R-:W-:Y:S01]  /*1170*/  LEA.HI.X.SX32 R47, R39, R50, 0x1, P2 ;  /* 0x00000032272f7211 */ /* 0x000fe200010f0eff */
[----:B------:R-:W-:Y:S01]  /*1180*/  IMAD R95, R82, 0x2, R93 ;  /* 0x00000002525f7824 */ /* 0x000fe200078e025d */
[-C--:B------:R-:W-:Y:S02]  /*1190*/  LEA R70, P5, R61, R16.reuse, 0x1 ;  /* 0x000000103d467211 */ /* 0x080fe400078a08ff */
[-C--:B---3--:R-:W-:Y:S02]  /*11a0*/  LEA R26, P2, R11, R16.reuse, 0x1 ;  /* 0x000000100b1a7211 */ /* 0x088fe400078408ff */
[----:B-----5:R-:W-:-:S04]  /*11b0*/  LEA R24, P4, R57, R16, 0x1 ;  /* 0x0000001039187211 */ /* 0x020fc800078808ff */
[----:B------:R-:W-:Y:S02]  /*11c0*/  LEA.HI.X.SX32 R25, R57, R50, 0x1, P4 ;  /* 0x0000003239197211 */ /* 0x000fe400020f0eff */
[----:B------:R-:W-:Y:S02]  /*11d0*/  LEA R28, P4, R67, R16, 0x1 ;  /* 0x00000010431c7211 */ /* 0x000fe400078808ff */
[----:B------:R-:W-:Y:S02]  /*11e0*/  LEA.HI.X.SX32 R27, R11, R50, 0x1, P2 ;  /* 0x000000320b1b7211 */ /* 0x000fe400010f0eff */
[----:B------:R-:W-:Y:S02]  /*11f0*/  LEA R42, P2, R69, R16, 0x1 ;  /* 0x00000010452a7211 */ /* 0x000fe400078408ff */
[-C--:B------:R-:W-:Y:S02]  /*1200*/  LEA.HI.X.SX32 R71, R61, R50.reuse, 0x1, P5 ;  /* 0x000000323d477211 */ /* 0x080fe400028f0eff */
[----:B------:R-:W-:-:S02]  /*1210*/  LEA.HI.X.SX32 R29, R67, R50, 0x1, P4 ;  /* 0x00000032431d7211 */ /* 0x000fc400020f0eff */
[-C--:B------:R-:W-:Y:S02]  /*1220*/  LEA R30, P5, R77, R16.reuse, 0x1 ;  /* 0x000000104d1e7211 */ /* 0x080fe400078a08ff */
[----:B------:R-:W-:Y:S02]  /*1230*/  LEA RZ, P4, R89, R16, 0x1 ;  /* 0x0000001059ff7211 */ /* 0x000fe400078808ff */
[----:B------:R-:W-:Y:S02]  /*1240*/  LEA.HI.X.SX32 R43, R69, R50, 0x1, P2 ;  /* 0x00000032452b7211 */ /* 0x000fe400010f0eff */
[----:B------:R-:W-:Y:S02]  /*1250*/  LEA R126, P2, R15, R16, 0x1 ;  /* 0x000000100f7e7211 */ /* 0x000fe400078408ff */
[-C--:B------:R-:W-:Y:S02]  /*1260*/  LEA.HI.X.SX32 R31, R77, R50.reuse, 0x1, P5 ;  /* 0x000000324d1f7211 */ /* 0x080fe400028f0eff */
[----:B------:R-:W-:-:S02]  /*1270*/  LEA.HI.X.SX32 R11, R89, R50, 0x1, P4 ;  /* 0x00000032590b7211 */ /* 0x000fc400020f0eff */
[-C--:B------:R-:W-:Y:S02]  /*1280*/  LEA RZ, P5, R93, R16.reuse, 0x1 ;  /* 0x000000105dff7211 */ /* 0x080fe400078a08ff */
[----:B------:R-:W-:Y:S02]  /*1290*/  LEA R68, P4, R35, R16, 0x1 ;  /* 0x0000001023447211 */ /* 0x000fe400078808ff */
[----:B------:R-:W-:Y:S02]  /*12a0*/  LEA.HI.X.SX32 R127, R15, R50, 0x1, P2 ;  /* 0x000000320f7f7211 */ /* 0x000fe400010f0eff */
[----:B------:R-:W-:Y:S02]  /*12b0*/  LEA R76, P2, R33, R16, 0x1 ;  /* 0x00000010214c7211 */ /* 0x000fe400078408ff */
[-C--:B------:R-:W-:Y:S02]  /*12c0*/  LEA.HI.X.SX32 R15, R93, R50.reuse, 0x1, P5 ;  /* 0x000000325d0f7211 */ /* 0x080fe400028f0eff */
[----:B------:R-:W-:-:S02]  /*12d0*/  LEA.HI.X.SX32 R69, R35, R50, 0x1, P4 ;  /* 0x0000003223457211 */ /* 0x000fc400020f0eff */
[-C--:B------:R-:W-:Y:S02]  /*12e0*/  LEA R66, P5, R37, R16.reuse, 0x1 ;  /* 0x0000001025427211 */ /* 0x080fe400078a08ff */
        /* <DEDUP_REMOVED lines=17> */
[----:B------:R-:W-:Y:S02]  /*1400*/  ISETP.GT.U32.AND P3, PT, R8, R45, PT ;  /* 0x0000002d0800720c */ /* 0x000fe40003f64070 */
[-C--:B0-----:R-:W-:Y:S02]  /*1410*/  LEA R6, P5, R79, R16.reuse, 0x1 ;  /* 0x000000104f067211 */ /* 0x081fe400078a08ff */
[----:B------:R-:W-:Y:S02]  /*1420*/  LEA R40, P4, R81, R16, 0x1 ;  /* 0x0000001051287211 */ /* 0x000fe400078808ff */
[----:B------:R-:W-:Y:S02]  /*1430*/  LEA.HI.X.SX32 R55, R41, R50, 0x1, P2 ;  /* 0x0000003229377211 */ /* 0x000fe400010f0eff */
[----:B------:R-:W-:Y:S02]  /*1440*/  LEA RZ, P2, R87, R16, 0x1 ;  /* 0x0000001057ff7211 */ /* 0x000fe400078408ff */
[----:B------:R-:W-:-:S02]  /*1450*/  LEA.HI.X.SX32 R7, R79, R50, 0x1, P5 ;  /* 0x000000324f077211 */ /* 0x000fc400028f0eff */
[----:B------:R-:W-:Y:S02]  /*1460*/  LEA.HI.X.SX32 R41, R81, R50, 0x1, P4 ;  /* 0x0000003251297211 */ /* 0x000fe400020f0eff */
[----:B------:R-:W-:Y:S02]  /*1470*/  LEA R78, P5, R23, R16, 0x1 ;  /* 0x00000010174e7211 */ /* 0x000fe400078a08ff */
[----:B------:R-:W-:Y:S01]  /*1480*/  ISETP.GT.U32.AND P4, PT, R8, R63, PT ;  /* 0x0000003f0800720c */ /* 0x000fe20003f84070 */
[----:B------:R-:W-:Y:S01]  /*1490*/  IMAD R82, R82, 0x2, R95 ;  /* 0x0000000252527824 */ /* 0x000fe200078e025f */
[----:B------:R-:W-:Y:S02]  /*14a0*/  LEA.HI.X.SX32 R9, R87, R50, 0x1, P2 ;  /* 0x0000003257097211 */ /* 0x000fe400010f0eff */
[----:B------:R-:W-:Y:S02]  /*14b0*/  LEA R80, P2, R17, R16, 0x1 ;  /* 0x0000001011507211 */ /* 0x000fe400078408ff */
[----:B------:R-:W-:-:S02]  /*14c0*/  LEA.HI.X.SX32 R79, R23, R50, 0x1, P5 ;  /* 0x00000032174f7211 */ /* 0x000fc400028f0eff */
[----:B------:R-:W-:Y:S01]  /*14d0*/  LOP3.LUT R23, R3, 0x10, RZ, 0xfc, !PT ;  /* 0x0000001003177812 */ /* 0x000fe200078efcff */
[--C-:B------:R-:W-:Y:S01]  /*14e0*/  @!P3 IMAD.IADD R45, R45, 0x1, -R8.reuse ;  /* 0x000000012d2db824 */ /* 0x100fe200078e0a08 */
[----:B------:R-:W-:Y:S02]  /*14f0*/  LEA R16, P5, R82, R16, 0x1 ;  /* 0x0000001052107211 */ /* 0x000fe400078a08ff */
[----:B------:R-:W-:Y:S02]  /*1500*/  LEA.HI.X.SX32 R81, R17, R50, 0x1, P2 ;  /* 0x0000003211517211 */ /* 0x000fe400010f0eff */
[----:B------:R-:W-:Y:S02]  /*1510*/  ISETP.GT.U32.AND P2, PT, R8, R51, PT ;  /* 0x000000330800720c */ /* 0x000fe40003f44070 */
[----:B------:R-:W-:Y:S02]  /*1520*/  ISETP.LT.AND P3, PT, R23, R74, P1 ;  /* 0x0000004a1700720c */ /* 0x000fe40000f61270 */
[----:B------:R-:W-:Y:S01]  /*1530*/  LEA.HI.X.SX32 R17, R82, R50, 0x1, P5 ;  /* 0x0000003252117211 */ /* 0x000fe200028f0eff */
[----:B------:R-:W-:Y:S01]  /*1540*/  @!P4 IMAD.IADD R63, R63, 0x1, -R8 ;  /* 0x000000013f3fc824 */ /* 0x000fe200078e0a08 */
[----:B------:R-:W-:-:S02]  /*1550*/  ISETP.GT.U32.AND P5, PT, R8, R53, PT ;  /* 0x000000350800720c */ /* 0x000fc40003fa4070 */
[----:B------:R-:W-:Y:S02]  /*1560*/  ISETP.GE.AND P4, PT, R10, RZ, PT ;  /* 0x000000ff0a00720c */ /* 0x000fe40003f86270 */
[----:B------:R-:W-:-:S03]  /*1570*/  PRMT R50, RZ, 0x7610, R50 ;  /* 0x00007610ff327816 */ /* 0x000fc60000000032 */
[--C-:B------:R-:W-:Y:S01]  /*1580*/  @!P2 IMAD.IADD R51, R51, 0x1, -R8.reuse ;  /* 0x000000013333a824 */ /* 0x100fe200078e0a08 */
[C---:B------:R-:W-:Y:S02]  /*1590*/  ISETP.GT.U32.AND P2, PT, R8.reuse, R63, PT ;  /* 0x0000003f0800720c */ /* 0x040fe40003f44070 */
[----:B------:R0:W3:Y:S03]  /*15a0*/  @P3 LDG.E.U16 R50, desc[UR18][R20.64] ;  /* 0x0000001214323981 */ /* 0x0000e6000c1e1500 */
[----:B------:R-:W-:Y:S01]  /*15b0*/  @!P5 IMAD.IADD R53, R53, 0x1, -R8 ;  /* 0x000000013535d824 */ /* 0x000fe200078e0a08 */
[----:B------:R-:W-:Y:S01]  /*15c0*/  ISETP.GT.U32.AND P5, PT, R8, R51, PT ;  /* 0x000000330800720c */ /* 0x000fe20003fa4070 */
[----:B------:R-:W-:Y:S01]  /*15d0*/  @!P4 IMAD.MOV R45, RZ, RZ, -R45 ;  /* 0x000000ffff2dc224 */ /* 0x000fe200078e0a2d */
[----:B0-----:R-:W0:Y:S01]  /*15e0*/  LDC R20, c[0x0][0x3a8] ;  /* 0x0000ea00ff147b82 */ /* 0x001e220000000800 */
[----:B------:R-:W-:-:S02]  /*15f0*/  ISETP.GE.AND P4, PT, R14, RZ, PT ;  /* 0x000000ff0e00720c */ /* 0x000fc40003f86270 */
[----:B------:R-:W-:Y:S02]  /*1600*/  ISETP.GT.U32.AND P3, PT, R8, R53, PT ;  /* 0x000000350800720c */ /* 0x000fe40003f64070 */
[----:B------:R-:W-:Y:S01]  /*1610*/  @!P2 IMAD.IADD R63, R63, 0x1, -R8 ;  /* 0x000000013f3fa824 */ /* 0x000fe200078e0a08 */
[----:B------:R-:W-:-:S05]  /*1620*/  ISETP.GE.AND P2, PT, R22, RZ, PT ;  /* 0x000000ff1600720c */ /* 0x000fca0003f46270 */
[--C-:B------:R-:W-:Y:S01]  /*1630*/  @!P5 IMAD.IADD R51, R51, 0x1, -R8.reuse ;  /* 0x000000013333d824 */ /* 0x100fe200078e0a08 */
[----:B------:R-:W-:Y:S02]  /*1640*/  ISETP.GE.AND P5, PT, R18, RZ, PT ;  /* 0x000000ff1200720c */ /* 0x000fe40003fa6270 */
[----:B------:R-:W-:Y:S01]  /*1650*/  LOP3.LUT R84, RZ, R65, RZ, 0x33, !PT ;  /* 0x00000041ff547212 */ /* 0x000fe200078e33ff */
[----:B------:R-:W-:Y:S01]  /*1660*/  @!P4 IMAD.MOV R63, RZ, RZ, -R63 ;  /* 0x000000ffff3fc224 */ /* 0x000fe200078e0a3f */
[----:B------:R-:W-:Y:S01]  /*1670*/  ISETP.NE.AND P4, PT, R65, RZ, PT ;  /* 0x000000ff4100720c */ /* 0x000fe20003f85270 */
[----:B------:R-:W-:Y:S01]  /*1680*/  @!P3 IMAD.IADD R53, R53, 0x1, -R8 ;  /* 0x000000013535b824 */ /* 0x000fe200078e0a08 */
[----:B------:R-:W-:Y:S02]  /*1690*/  LOP3.LUT R21, R3, 0x12, RZ, 0xfc, !PT ;  /* 0x0000001203157812 */ /* 0x000fe400078efcff */
[----:B------:R-:W-:Y:S02]  /*16a0*/  SEL R8, R84, R45, !P4 ;  /* 0x0000002d54087207 */ /* 0x000fe40006000000 */
[----:B------:R-:W-:Y:S01]  /*16b0*/  ISETP.LT.AND P3, PT, R21, R74, P1 ;  /* 0x0000004a1500720c */ /* 0x000fe20000f61270 */
[C---:B0-----:R-:W-:Y:S01]  /*16c0*/  IMAD R45, R3.reuse, R20, RZ ;  /* 0x00000014032d7224 */ /* 0x041fe200078e02ff */
[----:B------:R-:W-:-:S02]  /*16d0*/  LOP3.LUT R23, R3, 0x18, RZ, 0xfc, !PT ;  /* 0x0000001803177812 */ /* 0x000fc400078efcff */
[----:B------:R-:W-:Y:S01]  /*16e0*/  LOP3.LUT R21, R3, 0x1a, RZ, 0xfc, !PT ;  /* 0x0000001a03157812 */ /* 0x000fe200078efcff */
[C---:B------:R-:W-:Y:S02]  /*16f0*/  IMAD R45, R20.reuse, 0x2, R45 ;  /* 0x00000002142d7824 */ /* 0x040fe400078e022d */
[----:B------:R-:W-:Y:S01]  /*1700*/  @!P2 IMAD.MOV R51, RZ, RZ, -R51 ;  /* 0x000000ffff33a224 */ /* 0x000fe200078e0a33 */
[-C--:B------:R-:W-:Y:S01]  /*1710*/  ISETP.LT.AND P2, PT, R23, R74.reuse, P1 ;  /* 0x0000004a1700720c */ /* 0x080fe20000f41270 */
[----:B------:R-:W-:Y:S01]  /*1720*/  @!P5 IMAD.MOV R53, RZ, RZ, -R53 ;  /* 0x000000ffff35d224 */ /* 0x000fe200078e0a35 */
[----:B------:R-:W-:Y:S01]  /*1730*/  ISETP.LT.AND P5, PT, R21, R74, P1 ;  /* 0x0000004a1500720c */ /* 0x000fe20000fa1270 */
[C---:B------:R-:W-:Y:S01]  /*1740*/  IMAD R45, R20.reuse, 0x2, R45 ;  /* 0x00000002142d7824 */ /* 0x040fe200078e022d */
[----:B------:R-:W-:Y:S02]  /*1750*/  PRMT R21, RZ, 0x7610, R21 ;  /* 0x00007610ff157816 */ /* 0x000fe40000000015 */
[----:B------:R-:W-:Y:S01]  /*1760*/  LOP3.LUT R23, R3, 0x20, RZ, 0xfc, !PT ;  /* 0x0000002003177812 */ /* 0x000fe200078efcff */
[----:B------:R-:W-:Y:S01]  /*1770*/  IMAD R45, R20, 0x2, R45 ;  /* 0x00000002142d7824 */ /* 0x000fe200078e022d */
[----:B------:R-:W-:-:S02]  /*1780*/  PRMT R52, RZ, 0x7610, R52 ;  /* 0x00007610ff347816 */ /* 0x000fc40000000034 */
[----:B------:R-:W5:Y:S01]  /*1790*/  @P3 LDG.E.U16 R21, desc[UR18][R48.64] ;  /* 0x0000001230153981 */ /* 0x000f62000c1e1500 */
[-C--:B------:R-:W-:Y:S01]  /*17a0*/  ISETP.LT.AND P3, PT, R23, R74.reuse, P1 ;  /* 0x0000004a1700720c */ /* 0x080fe20000f61270 */
[C---:B------:R-:W-:Y:S01]  /*17b0*/  IMAD R96, R20.reuse, 0x2, R45 ;  /* 0x0000000214607824 */ /* 0x040fe200078e022d */
[----:B------:R-:W-:Y:S01]  /*17c0*/  LOP3.LUT R23, R3, 0x22, RZ, 0xfc, !PT ;  /* 0x0000002203177812 */ /* 0x000fe200078efcff */
[----:B------:R0:W3:Y:S01]  /*17d0*/  @P2 LDG.E.U16 R52, desc[UR18][R46.64] ;  /* 0x000000122e342981 */ /* 0x0000e2000c1e1500 */
[----:B------:R-:W-:Y:S02]  /*17e0*/  PRMT R62, RZ, 0x7610, R62 ;  /* 0x00007610ff3e7816 */ /* 0x000fe4000000003e */
[----:B------:R-:W-:Y:S02]  /*17f0*/  ISETP.LT.AND P2, PT, R23, R74, P1 ;  /* 0x0000004a1700720c */ /* 0x000fe40000f41270 */
[C---:B------:R-:W-:Y:S02]  /*1800*/  LOP3.LUT R23, R3.reuse, 0x28, RZ, 0xfc, !PT ;  /* 0x0000002803177812 */ /* 0x040fe400078efcff */
[----:B------:R-:W-:Y:S01]  /*1810*/  PRMT R22, RZ, 0x7610, R22 ;  /* 0x00007610ff167816 */ /* 0x000fe20000000016 */
[----:B0-----:R-:W-:Y:S01]  /*1820*/  IMAD R46, R20, 0x2, R96 ;  /* 0x00000002142e7824 */ /* 0x001fe200078e0260 */
[C---:B------:R-:W-:Y:S01]  /*1830*/  SEL R63, R84.reuse, R63, !P4 ;  /* 0x0000003f543f7207 */ /* 0x040fe20006000000 */
[----:B------:R0:W3:Y:S01]  /*1840*/  @P3 LDG.E.U16 R62, desc[UR18][R24.64] ;  /* 0x00000012183e3981 */ /* 0x0000e2000c1e1500 */
[----:B------:R-:W-:Y:S01]  /*1850*/  SEL R65, R84, R51, !P4 ;  /* 0x0000003354417207 */ /* 0x000fe20006000000 */
[----:B------:R-:W-:Y:S01]  /*1860*/  IMAD R98, R20, 0x2, R46 ;  /* 0x0000000214627824 */ /* 0x000fe200078e022e */
[----:B------:R-:W-:Y:S01]  /*1870*/  SEL R84, R84, R53, !P4 ;  /* 0x0000003554547207 */ /* 0x000fe20006000000 */
[----:B------:R-:W3:Y:S01]  /*1880*/  @P5 LDG.E.U16 R22, desc[UR18][R72.64] ;  /* 0x0000001248165981 */ /* 0x000ee2000c1e1500 */
[----:B------:R-:W-:-:S02]  /*1890*/  LOP3.LUT R49, R3, 0x2a, RZ, 0xfc, !PT ;  /* 0x0000002a03317812 */ /* 0x000fc400078efcff */
[-C--:B------:R-:W-:Y:S02]  /*18a0*/  ISETP.LT.AND P4, PT, R23, R74.reuse, P1 ;  /* 0x0000004a1700720c */ /* 0x080fe40000f81270 */
[----:B------:R-:W-:Y:S01]  /*18b0*/  LOP3.LUT R51, R3, 0x30, RZ, 0xfc, !PT ;  /* 0x0000003003337812 */ /* 0x000fe200078efcff */
[C---:B------:R-:W-:Y:S01]  /*18c0*/  IMAD R48, R20.reuse, 0x2, R98 ;  /* 0x0000000214307824 */ /* 0x040fe200078e0262 */
[----:B------:R-:W-:Y:S02]  /*18d0*/  PRMT R23, RZ, 0x7610, R23 ;  /* 0x00007610ff177816 */ /* 0x000fe40000000017 */
[-C--:B------:R-:W-:Y:S02]  /*18e0*/  ISETP.LT.AND P3, PT, R49, R74.reuse, P1 ;  /* 0x0000004a3100720c */ /* 0x080fe40000f61270 */
[-C--:B------:R-:W-:Y:S02]  /*18f0*/  ISETP.LT.AND P5, PT, R51, R74.reuse, P1 ;  /* 0x0000004a3300720c */ /* 0x080fe40000fa1270 */
[----:B------:R-:W-:Y:S01]  /*1900*/  LOP3.LUT R47, R3, 0x32, RZ, 0xfc, !PT ;  /* 0x00000032032f7812 */ /* 0x000fe200078efcff */
[C---:B------:R-:W-:Y:S01]  /*1910*/  IMAD R104, R20.reuse, 0x2, R48 ;  /* 0x0000000214687824 */ /* 0x040fe200078e0230 */
[----:B------:R-:W-:Y:S01]  /*1920*/  PRMT R64, RZ, 0x7610, R64 ;  /* 0x00007610ff407816 */ /* 0x000fe20000000040 */
[----:B------:R1:W3:Y:S01]  /*1930*/  @P2 LDG.E.U16 R23, desc[UR18][R26.64] ;  /* 0x000000121a172981 */ /* 0x0002e2000c1e1500 */
[----:B------:R-:W-:Y:S01]  /*1940*/  ISETP.LT.AND P2, PT, R47, R74, P1 ;  /* 0x0000004a2f00720c */ /* 0x000fe20000f41270 */
[----:B------:R-:W-:Y:S01]  /*1950*/  IMAD R18, R20, 0x2, R104 ;  /* 0x0000000214127824 */ /* 0x000fe200078e0268 */
[----:B0-----:R-:W-:-:S02]  /*1960*/  PRMT R24, RZ, 0x7610, R24 ;  /* 0x00007610ff187816 */ /* 0x001fc40000000018 */
[C---:B------:R-:W-:Y:S01]  /*1970*/  LOP3.LUT R25, R3.reuse, 0xc, RZ, 0xfc, !PT ;  /* 0x0000000c03197812 */ /* 0x040fe200078efcff */
[----:B------:R-:W4:Y:S01]  /*1980*/  @P4 LDG.E.U16 R64, desc[UR18][R70.64] ;  /* 0x0000001246404981 */ /* 0x000f22000c1e1500 */
[----:B------:R-:W-:Y:S01]  /*1990*/  IMAD R106, R20, 0x2, R18 ;  /* 0x00000002146a7824 */ /* 0x000fe200078e0212 */
[----:B-1----:R-:W-:Y:S02]  /*19a0*/  PRMT R26, RZ, 0x7610, R26 ;  /* 0x00007610ff1a7816 */ /* 0x002fe4000000001a */
[----:B------:R-:W5:Y:S01]  /*19b0*/  @P3 LDG.E.U16 R24, desc[UR18][R28.64] ;  /* 0x000000121c183981 */ /* 0x000f62000c1e1500 */
[----:B------:R-:W-:Y:S02]  /*19c0*/  LOP3.LUT R27, R3, 0x14, RZ, 0xfc, !PT ;  /* 0x00000014031b7812 */ /* 0x000fe400078efcff */
[-C--:B------:R-:W-:Y:S02]  /*19d0*/  ISETP.LT.AND P4, PT, R25, R74.reuse, P1 ;  /* 0x0000004a1900720c */ /* 0x080fe40000f81270 */
[----:B------:R-:W-:Y:S01]  /*19e0*/  PRMT R25, RZ, 0x7610, R25 ;  /* 0x00007610ff197816 */ /* 0x000fe20000000019 */
[----:B------:R0:W5:Y:S01]  /*19f0*/  @P5 LDG.E.U16 R26, desc[UR18][R42.64] ;  /* 0x000000122a1a5981 */ /* 0x000162000c1e1500 */
[----:B------:R-:W-:-:S02]  /*1a00*/  ISETP.LT.AND P3, PT, R27, R74, P1 ;  /* 0x0000004a1b00720c */ /* 0x000fc40000f61270 */
[----:B------:R-:W-:Y:S02]  /*1a10*/  LOP3.LUT R27, R3, 0x1c, RZ, 0xfc, !PT ;  /* 0x0000001c031b7812 */ /* 0x000fe400078efcff */
[----:B------:R1:W5:Y:S01]  /*1a20*/  @P2 LDG.E.U16 R25, desc[UR18][R30.64] ;  /* 0x000000121e192981 */ /* 0x000362000c1e1500 */
[C---:B0-----:R-:W-:Y:S01]  /*1a30*/  IMAD R42, R20.reuse, 0x2, R106 ;  /* 0x00000002142a7824 */ /* 0x041fe200078e026a */
[----:B------:R-:W-:Y:S02]  /*1a40*/  ISETP.LT.AND P2, PT, R27, R74, P1 ;  /* 0x0000004a1b00720c */ /* 0x000fe40000f41270 */
[----:B------:R-:W-:Y:S01]  /*1a50*/  PRMT R27, RZ, 0x7610, R27 ;  /* 0x00007610ff1b7816 */ /* 0x000fe2000000001b */
[----:B-1----:R-:W-:-:S04]  /*1a60*/  IMAD R31, R20, 0x2, R42 ;  /* 0x00000002141f7824 */ /* 0x002fc800078e022a */
[C---:B------:R-:W-:Y:S01]  /*1a70*/  IMAD R31, R20.reuse, 0x2, R31 ;  /* 0x00000002141f7824 */ /* 0x040fe200078e021f */
[----:B------:R0:W5:Y:S01]  /*1a80*/  @P4 LDG.E.U16 R27, desc[UR18][R68.64] ;  /* 0x00000012441b4981 */ /* 0x000162000c1e1500 */
[----:B------:R-:W-:Y:S02]  /*1a90*/  PRMT R28, RZ, 0x7610, R28 ;  /* 0x00007610ff1c7816 */ /* 0x000fe4000000001c */
[C---:B------:R-:W-:Y:S01]  /*1aa0*/  LOP3.LUT R29, R3.reuse, 0x24, RZ, 0xfc, !PT ;  /* 0x00000024031d7812 */ /* 0x040fe200078efcff */
[C---:B0-----:R-:W-:Y:S01]  /*1ab0*/  IMAD R69, R20.reuse, 0x2, R31 ;  /* 0x0000000214457824 */ /* 0x041fe200078e021f */
[----:B------:R-:W-:Y:S02]  /*1ac0*/  LOP3.LUT R53, R3, 0x2c, RZ, 0xfc, !PT ;  /* 0x0000002c03357812 */ /* 0x000fe400078efcff */
[----:B------:R0:W5:Y:S01]  /*1ad0*/  @P3 LDG.E.U16 R28, desc[UR18][R66.64] ;  /* 0x00000012421c3981 */ /* 0x000162000c1e1500 */
[----:B------:R-:W-:-:S04]  /*1ae0*/  IMAD R69, R20, 0x2, R69 ;  /* 0x0000000214457824 */ /* 0x000fc800078e0245 */
[----:B------:R-:W-:Y:S01]  /*1af0*/  IMAD R69, R20, 0x2, R69 ;  /* 0x0000000214457824 */ /* 0x000fe200078e0245 */
[----:B------:R-:W-:-:S03]  /*1b00*/  ISETP.LT.AND P4, PT, R29, R74, P1 ;  /* 0x0000004a1d00720c */ /* 0x000fc60000f81270 */
[C---:B------:R-:W-:Y:S01]  /*1b10*/  IMAD R69, R20.reuse, 0x2, R69 ;  /* 0x0000000214457824 */ /* 0x040fe200078e0245 */
[----:B------:R-:W-:Y:S02]  /*1b20*/  PRMT R29, RZ, 0x7610, R29 ;  /* 0x00007610ff1d7816 */ /* 0x000fe4000000001d */
[-C--:B------:R-:W-:Y:S01]  /*1b30*/  ISETP.LT.AND P3, PT, R53, R74.reuse, P1 ;  /* 0x0000004a3500720c */ /* 0x080fe20000f61270 */
[C---:B------:R-:W-:Y:S01]  /*1b40*/  IMAD R69, R20.reuse, 0x2, R69 ;  /* 0x0000000214457824 */ /* 0x040fe200078e0245 */
[----:B------:R-:W-:Y:S02]  /*1b50*/  LOP3.LUT R45, R3, 0x34, RZ, 0xfc, !PT ;  /* 0x00000034032d7812 */ /* 0x000fe400078efcff */
[----:B------:R-:W-:Y:S01]  /*1b60*/  PRMT R30, RZ, 0x7610, R30 ;  /* 0x00007610ff1e7816 */ /* 0x000fe2000000001e */
[----:B------:R-:W-:Y:S01]  /*1b70*/  IMAD R69, R20, 0x2, R69 ;  /* 0x0000000214457824 */ /* 0x000fe200078e0245 */
[----:B------:R1:W5:Y:S01]  /*1b80*/  @P2 LDG.E.U16 R29, desc[UR18][R32.64] ;  /* 0x00000012201d2981 */ /* 0x000362000c1e1500 */
[----:B------:R-:W-:-:S02]  /*1b90*/  ISETP.LT.AND P2, PT, R45, R74, P1 ;  /* 0x0000004a2d00720c */ /* 0x000fc40000f41270 */
[----:B------:R-:W-:Y:S01]  /*1ba0*/  PRMT R31, RZ, 0x7610, R31 ;  /* 0x00007610ff1f7816 */ /* 0x000fe2000000001f */
[C---:B------:R-:W-:Y:S01]  /*1bb0*/  IMAD R69, R20.reuse, 0x2, R69 ;  /* 0x0000000214457824 */ /* 0x040fe200078e0245 */
[C---:B------:R-:W-:Y:S01]  /*1bc0*/  LOP3.LUT R43, R3.reuse, 0x3c, RZ, 0xfc, !PT ;  /* 0x0000003c032b7812 */ /* 0x040fe200078efcff */
[----:B------:R2:W5:Y:S01]  /*1bd0*/  @P4 LDG.E.U16 R30, desc[UR18][R60.64] ;  /* 0x000000123c1e4981 */ /* 0x000562000c1e1500 */
[----:B0-----:R-:W-:Y:S01]  /*1be0*/  LOP3.LUT R67, R3, 0xe, RZ, 0xfc, !PT ;  /* 0x0000000e03437812 */ /* 0x001fe200078efcff */
[C---:B------:R-:W-:Y:S01]  /*1bf0*/  IMAD R69, R20.reuse, 0x2, R69 ;  /* 0x0000000214457824 */ /* 0x040fe200078e0245 */
[-C--:B------:R-:W-:Y:S01]  /*1c00*/  ISETP.LT.AND P4, PT, R43, R74.reuse, P1 ;  /* 0x0000004a2b00720c */ /* 0x080fe20000f81270 */
[----:B------:R0:W5:Y:S01]  /*1c10*/  @P3 LDG.E.U16 R31, desc[UR18][R34.64] ;  /* 0x00000012221f3981 */ /* 0x000162000c1e1500 */
[----:B-1----:R-:W-:Y:S02]  /*1c20*/  PRMT R32, RZ, 0x7610, R32 ;  /* 0x00007610ff207816 */ /* 0x002fe40000000020 */
[----:B------:R-:W-:Y:S01]  /*1c30*/  ISETP.LT.AND P3, PT, R67, R74, P1 ;  /* 0x0000004a4300720c */ /* 0x000fe20000f61270 */
[----:B------:R-:W-:Y:S01]  /*1c40*/  IMAD R69, R20, 0x2, R69 ;  /* 0x0000000214457824 */ /* 0x000fe200078e0245 */
[----:B--2---:R-:W-:-:S02]  /*1c50*/  LOP3.LUT R61, R3, 0x16, RZ, 0xfc, !PT ;  /* 0x00000016033d7812 */ /* 0x004fc400078efcff */
[----:B------:R-:W2:Y:S01]  /*1c60*/  @P2 LDG.E.U16 R32, desc[UR18][R36.64] ;  /* 0x0000001224202981 */ /* 0x000ea2000c1e1500 */
[----:B------:R-:W-:Y:S01]  /*1c70*/  PRMT R33, RZ, 0x7610, R33 ;  /* 0x00007610ff217816 */ /* 0x000fe20000000021 */
[C---:B------:R-:W-:Y:S01]  /*1c80*/  IMAD R69, R20.reuse, 0x2, R69 ;  /* 0x0000000214457824 */ /* 0x040fe200078e0245 */
[-C--:B------:R-:W-:Y:S02]  /*1c90*/  ISETP.LT.AND P2, PT, R61, R74.reuse, P1 ;  /* 0x0000004a3d00720c */ /* 0x080fe40000f41270 */
[----:B0-----:R-:W-:Y:S02]  /*1ca0*/  PRMT R34, RZ, 0x7610, R34 ;  /* 0x00007610ff227816 */ /* 0x001fe40000000022 */
[C---:B------:R-:W-:Y:S01]  /*1cb0*/  LOP3.LUT R61, R3.reuse, 0x1e, RZ, 0xfc, !PT ;  /* 0x0000001e033d7812 */ /* 0x040fe200078efcff */
[C---:B------:R-:W-:Y:S01]  /*1cc0*/  IMAD R69, R20.reuse, 0x2, R69 ;  /* 0x0000000214457824 */ /* 0x040fe200078e0245 */
[----:B------:R-:W-:Y:S01]  /*1cd0*/  LOP3.LUT R35, R3, 0x26, RZ, 0xfc, !PT ;  /* 0x0000002603237812 */ /* 0x000fe200078efcff */
[----:B------:R0:W2:Y:S01]  /*1ce0*/  @P4 LDG.E.U16 R33, desc[UR18][R58.64] ;  /* 0x000000123a214981 */ /* 0x0000a2000c1e1500 */
[----:B------:R-:W-:Y:S01]  /*1cf0*/  ISETP.LT.AND P4, PT, R61, R74, P1 ;  /* 0x0000004a3d00720c */ /* 0x000fe20000f81270 */
[----:B------:R-:W-:-:S02]  /*1d00*/  IMAD R69, R20, 0x2, R69 ;  /* 0x0000000214457824 */ /* 0x000fc400078e0245 */
[----:B------:R-:W2:Y:S01]  /*1d10*/  @P3 LDG.E.U16 R34, desc[UR18][R38.64] ;  /* 0x0000001226223981 */ /* 0x000ea2000c1e1500 */
[-C--:B------:R-:W-:Y:S02]  /*1d20*/  ISETP.LT.AND P3, PT, R35, R74.reuse, P1 ;  /* 0x0000004a2300720c */ /* 0x080fe40000f61270 */
[----:B------:R-:W-:Y:S02]  /*1d30*/  PRMT R35, RZ, 0x7610, R35 ;  /* 0x00007610ff237816 */ /* 0x000fe40000000023 */
[----:B0-----:R-:W-:Y:S01]  /*1d40*/  LOP3.LUT R59, R3, 0x2e, RZ, 0xfc, !PT ;  /* 0x0000002e033b7812 */ /* 0x001fe200078efcff */
[----:B------:R-:W-:Y:S01]  /*1d50*/  IMAD R69, R20, 0x2, R69 ;  /* 0x0000000214457824 */ /* 0x000fe200078e0245 */
[----:B------:R-:W-:Y:S02]  /*1d60*/  PRMT R36, RZ, 0x7610, R36 ;  /* 0x00007610ff247816 */ /* 0x000fe40000000024 */
[----:B------:R0:W2:Y:S01]  /*1d70*/  @P2 LDG.E.U16 R35, desc[UR18][R56.64] ;  /* 0x0000001238232981 */ /* 0x0000a2000c1e1500 */
[----:B------:R-:W-:-:S02]  /*1d80*/  ISETP.LT.AND P5, PT, R59, R74, P1 ;  /* 0x0000004a3b00720c */ /* 0x000fc40000fa1270 */
[----:B------:R-:W-:Y:S02]  /*1d90*/  LOP3.LUT R121, R3, 0x3a, RZ, 0xfc, !PT ;  /* 0x0000003a03797812 */ /* 0x000fe400078efcff */
[----:B------:R-:W-:Y:S01]  /*1da0*/  PRMT R37, RZ, 0x7610, R37 ;  /* 0x00007610ff257816 */ /* 0x000fe20000000025 */
[----:B------:R1:W2:Y:S01]  /*1db0*/  @P4 LDG.E.U16 R36, desc[UR18][R54.64] ;  /* 0x0000001236244981 */ /* 0x0002a2000c1e1500 */
[----:B0-----:R-:W-:Y:S01]  /*1dc0*/  IMAD R57, R20, 0x2, R69 ;  /* 0x0000000214397824 */ /* 0x001fe200078e0245 */
[----:B------:R-:W-:-:S03]  /*1dd0*/  PRMT R38, RZ, 0x7610, R38 ;  /* 0x00007610ff267816 */ /* 0x000fc60000000026 */
[----:B------:R0:W2:Y:S01]  /*1de0*/  @P3 LDG.E.U16 R37, desc[UR18][R6.64] ;  /* 0x0000001206253981 */ /* 0x0000a2000c1e1500 */
[-C--:B------:R-:W-:Y:S01]  /*1df0*/  ISETP.LT.AND P4, PT, R121, R74.reuse, P1 ;  /* 0x0000004a7900720c */ /* 0x080fe20000f81270 */
[C---:B-1----:R-:W-:Y:S01]  /*1e00*/  IMAD R55, R20.reuse, 0x2, R57 ;  /* 0x0000000214377824 */ /* 0x042fe200078e0239 */
[----:B------:R-:W-:Y:S01]  /*1e10*/  LOP3.LUT R109, R3, 0x3e, RZ, 0xfc, !PT ;  /* 0x0000003e036d7812 */ /* 0x000fe200078efcff */
[----:B------:R-:W-:Y:S01]  /*1e20*/  VIADD R54, R19, UR16 ;  /* 0x0000001013367c36 */ /* 0x000fe20008000000 */
[----:B------:R1:W2:Y:S01]  /*1e30*/  @P5 LDG.E.U16 R38, desc[UR18][R40.64] ;  /* 0x0000001228265981 */ /* 0x0002a2000c1e1500 */
[----:B------:R-:W-:Y:S01]  /*1e40*/  LOP3.LUT R117, R3, 0x38, RZ, 0xfc, !PT ;  /* 0x0000003803757812 */ /* 0x000fe200078efcff */
[----:B0-----:R-:W-:Y:S01]  /*1e50*/  IMAD R7, R20, 0x2, R55 ;  /* 0x0000000214077824 */ /* 0x001fe200078e0237 */
[----:B------:R-:W-:-:S03]  /*1e60*/  ISETP.LT.AND P2, PT, R109, R74, P1 ;  /* 0x0000004a6d00720c */ /* 0x000fc60000f41270 */
[--C-:B------:R-:W-:Y:S01]  /*1e70*/  IMAD R14, R7, 0x2, R54.reuse ;  /* 0x00000002070e7824 */ /* 0x100fe200078e0236 */
[----:B-1----:R-:W-:Y:S02]  /*1e80*/  PRMT R41, RZ, 0x7610, R41 ;  /* 0x00007610ff297816 */ /* 0x002fe40000000029 */
[-C--:B------:R-:W-:Y:S02]  /*1e90*/  ISETP.LT.AND P3, PT, R117, R74.reuse, P1 ;  /* 0x0000004a7500720c */ /* 0x080fe40000f61270 */
[----:B------:R-:W-:Y:S02]  /*1ea0*/  PRMT R39, RZ, 0x7610, R39 ;  /* 0x00007610ff277816 */ /* 0x000fe40000000027 */
[----:B------:R-:W2:Y:S01]  /*1eb0*/  @P4 LDG.E.U16 R41, desc[UR18][R14.64] ;  /* 0x000000120e294981 */ /* 0x000ea2000c1e1500 */
[----:B------:R-:W-:Y:S02]  /*1ec0*/  LOP3.LUT R6, R0, 0x3f, RZ, 0xc0, !PT ;  /* 0x0000003f00067812 */ /* 0x000fe400078ec0ff */
[----:B------:R-:W-:Y:S01]  /*1ed0*/  ISETP.LT.AND P4, PT, R3, R74, P1 ;  /* 0x0000004a0300720c */ /* 0x000fe20000f81270 */
[----:B------:R-:W-:Y:S01]  /*1ee0*/  IMAD R10, R55, 0x2, R54 ;  /* 0x00000002370a7824 */ /* 0x000fe200078e0236 */
[----:B------:R-:W-:Y:S01]  /*1ef0*/  PRMT R40, RZ, 0x7610, R40 ;  /* 0x00007610ff287816 */ /* 0x000fe20000000028 */
[----:B------:R0:W2:Y:S01]  /*1f00*/  @P2 LDG.E.U16 R39, desc[UR18][R16.64] ;  /* 0x0000001210272981 */ /* 0x0000a2000c1e1500 */
[----:B------:R-:W-:Y:S01]  /*1f10*/  IMAD R7, R6, R83, RZ ;  /* 0x0000005306077224 */ /* 0x000fe200078e02ff */
[----:B------:R-:W-:Y:S01]  /*1f20*/  PRMT R82, RZ, 0x7610, R82 ;  /* 0x00007610ff527816 */ /* 0x000fe20000000052 */
[----:B------:R-:W-:-:S02]  /*1f30*/  IMAD R8, R8, UR4, RZ ;  /* 0x0000000408087c24 */ /* 0x000fc4000f8e02ff */
[----:B------:R1:W2:Y:S01]  /*1f40*/  @P3 LDG.E.U16 R40, desc[UR18][R10.64] ;  /* 0x000000120a283981 */ /* 0x0002a2000c1e1500 */
[----:B------:R-:W-:Y:S02]  /*1f50*/  LEA R66, P5, R7, UR14, 0x1 ;  /* 0x0000000e07427c11 */ /* 0x000fe4000f8a08ff */
[----:B0-----:R-:W-:Y:S02]  /*1f60*/  LOP3.LUT R17, R3, 0x2, RZ, 0xfc, !PT ;  /* 0x0000000203117812 */ /* 0x001fe400078efcff */
[----:B------:R-:W2:Y:S02]  /*1f70*/  @P4 LDG.E.U16 R82, desc[UR18][R126.64] ;  /* 0x000000127e524981 */ /* 0x000ea4000c1e1500 */
[----:B------:R-:W-:Y:S01]  /*1f80*/  ISETP.LT.AND P3, PT, R17, R74, P1 ;  /* 0x0000004a1100720c */ /* 0x000fe20000f61270 */
[----:B------:R-:W-:Y:S01]  /*1f90*/  IMAD R65, R65, UR4, RZ ;  /* 0x0000000441417c24 */ /* 0x000fe2000f8e02ff */
[----:B------:R-:W-:Y:S01]  /*1fa0*/  LEA.HI.X.SX32 R7, R7, UR15, 0x1, P5 ;  /* 0x0000000f07077c11 */ /* 0x000fe2000a8f0eff */
[----:B------:R-:W-:Y:S01]  /*1fb0*/  IMAD R63, R63, UR4, RZ ;  /* 0x000000043f3f7c24 */ /* 0x000fe2000f8e02ff */
[----:B------:R-:W-:-:S02]  /*1fc0*/  LEA R72, P4, R8, R66, 0x1 ;  /* 0x0000004208487211 */ /* 0x000fc400078808ff */
[----:B------:R-:W-:Y:S02]  /*1fd0*/  PRMT R75, RZ, 0x7610, R75 ;  /* 0x00007610ff4b7816 */ /* 0x000fe4000000004b */
[----:B------:R-:W-:Y:S01]  /*1fe0*/  LEA.HI.X.SX32 R73, R8, R7, 0x1, P4 ;  /* 0x0000000708497211 */ /* 0x000fe200020f0eff */
[----:B------:R-:W-:Y:S01]  /*1ff0*/  IMAD R84, R84, UR4, RZ ;  /* 0x0000000454547c24 */ /* 0x000fe2000f8e02ff */
[----:B------:R-:W-:Y:S02]  /*2000*/  LOP3.LUT R55, R3, 0x4, RZ, 0xfc, !PT ;  /* 0x0000000403377812 */ /* 0x000fe400078efcff */
[----:B------:R-:W-:Y:S01]  /*2010*/  LEA R68, P4, R65, R66, 0x1 ;  /* 0x0000004241447211 */ /* 0x000fe200078808ff */
[----:B------:R-:W2:Y:S01]  /*2020*/  @P3 LDG.E.U16 R75, desc[UR18][R76.64] ;  /* 0x000000124c4b3981 */ /* 0x000ea2000c1e1500 */
[C---:B------:R-:W-:Y:S02]  /*2030*/  LOP3.LUT R113, R3.reuse, 0x36, RZ, 0xfc, !PT ;  /* 0x0000003603717812 */ /* 0x040fe400078efcff */
[----:B-1----:R-:W-:-:S02]  /*2040*/  LOP3.LUT R11, R3, 0x6, RZ, 0xfc, !PT ;  /* 0x00000006030b7812 */ /* 0x002fc400078efcff */
[----:B------:R-:W-:Y:S02]  /*2050*/  LEA R70, P5, R63, R66, 0x1 ;  /* 0x000000423f467211 */ /* 0x000fe400078a08ff */
[-C--:B------:R-:W-:Y:S02]  /*2060*/  ISETP.LT.AND P2, PT, R55, R74.reuse, P1 ;  /* 0x0000004a3700720c */ /* 0x080fe40000f41270 */
[-C--:B------:R-:W-:Y:S02]  /*2070*/  LEA.HI.X.SX32 R69, R65, R7.reuse, 0x1, P4 ;  /* 0x0000000741457211 */ /* 0x080fe400020f0eff */
[-C--:B------:R-:W-:Y:S02]  /*2080*/  ISETP.LT.AND P3, PT, R113, R74.reuse, P1 ;  /* 0x0000004a7100720c */ /* 0x080fe40000f61270 */
[----:B------:R-:W-:Y:S02]  /*2090*/  LEA.HI.X.SX32 R71, R63, R7, 0x1, P5 ;  /* 0x000000073f477211 */ /* 0x000fe400028f0eff */
[----:B------:R-:W-:-:S02]  /*20a0*/  ISETP.LT.AND P4, PT, R11, R74, P1 ;  /* 0x0000004a0b00720c */ /* 0x000fc40000f81270 */
[----:B------:R-:W-:Y:S02]  /*20b0*/  LEA R66, P5, R84, R66, 0x1 ;  /* 0x0000004254427211 */ /* 0x000fe400078a08ff */
[----:B------:R-:W-:Y:S02]  /*20c0*/  ISETP.LT.AND P1, PT, R6, R74, P1 ;  /* 0x0000004a0600720c */ /* 0x000fe40000f21270 */
[----:B------:R-:W-:Y:S02]  /*20d0*/  LEA.HI.X.SX32 R67, R84, R7, 0x1, P5 ;  /* 0x0000000754437211 */ /* 0x000fe400028f0eff */
[----:B------:R-:W-:Y:S01]  /*20e0*/  PRMT R84, RZ, 0x7610, R84 ;  /* 0x00007610ff547816 */ /* 0x000fe20000000054 */
[----:B------:R-:W-:Y:S01]  /*20f0*/  IMAD R8, R57, 0x2, R54 ;  /* 0x0000000239087824 */ /* 0x000fe200078e0236 */
[----:B------:R-:W-:Y:S02]  /*2100*/  PRMT R85, RZ, 0x7610, R85 ;  /* 0x00007610ff557816 */ /* 0x000fe40000000055 */
[----:B------:R-:W-:-:S02]  /*2110*/  PRMT R86, RZ, 0x7610, R86 ;  /* 0x00007610ff567816 */ /* 0x000fc40000000056 */
[----:B------:R-:W-:Y:S01]  /*2120*/  PRMT R87, RZ, 0x7610, R87 ;  /* 0x00007610ff577816 */ /* 0x000fe20000000057 */
[----:B------:R-:W2:Y:S01]  /*2130*/  @P2 LDG.E.U16 R84, desc[UR18][R78.64] ;  /* 0x000000124e542981 */ /* 0x000ea2000c1e1500 */
[----:B------:R-:W-:Y:S02]  /*2140*/  PRMT R89, RZ, 0x7610, R89 ;  /* 0x00007610ff597816 */ /* 0x000fe40000000059 */
[----:B------:R-:W-:Y:S01]  /*2150*/  PRMT R88, RZ, 0x7610, R88 ;  /* 0x00007610ff587816 */ /* 0x000fe20000000058 */
[----:B------:R0:W2:Y:S01]  /*2160*/  @P3 LDG.E.U16 R85, desc[UR18][R8.64] ;  /* 0x0000001208553981 */ /* 0x0000a2000c1e1500 */
[----:B------:R-:W-:-:S03]  /*2170*/  PRMT R90, RZ, 0x7610, R90 ;  /* 0x00007610ff5a7816 */ /* 0x000fc6000000005a */
[----:B------:R-:W2:Y:S04]  /*2180*/  @P4 LDG.E.U16 R86, desc[UR18][R80.64] ;  /* 0x0000001250564981 */ /* 0x000ea8000c1e1500 */
[----:B------:R-:W2:Y:S04]  /*2190*/  @P1 LDG.E.U16 R87, desc[UR18][R72.64] ;  /* 0x0000001248571981 */ /* 0x000ea8000c1e1500 */
[----:B------:R-:W2:Y:S04]  /*21a0*/  @P1 LDG.E.U16 R89, desc[UR18][R68.64] ;  /* 0x0000001244591981 */ /* 0x000ea8000c1e1500 */
[----:B------:R-:W2:Y:S04]  /*21b0*/  @P1 LDG.E.U16 R88, desc[UR18][R70.64] ;  /* 0x0000001246581981 */ /* 0x000ea8000c1e1500 */
[----:B------:R-:W2:Y:S01]  /*21c0*/  @P1 LDG.E.U16 R90, desc[UR18][R66.64] ;  /* 0x00000012425a1981 */ /* 0x000ea2000c1e1500 */
[----:B------:R-:W-:-:S04]  /*21d0*/  SHF.R.S32.HI R7, RZ, 0x7, R0 ;  /* 0x00000007ff077819 */ /* 0x000fc80000011400 */
[----:B0-----:R-:W-:Y:S01]  /*21e0*/  SGXT R8, R7, 0x1 ;  /* 0x000000010708781a */ /* 0x001fe20000000200 */
[----:B------:R-:W-:Y:S01]  /*21f0*/  IMAD.SHL.U32 R7, R6, 0x2, RZ ;  /* 0x0000000206077824 */ /* 0x000fe200078e00ff */
[C---:B------:R-:W-:Y:S01]  /*2200*/  LOP3.LUT R10, R0.reuse, 0xc0, RZ, 0xc0, !PT ;  /* 0x000000c0000a7812 */ /* 0x040fe200078ec0ff */
[----:B------:R-:W-:-:S03]  /*2210*/  IMAD.SHL.U32 R9, R0, 0x2, RZ ;  /* 0x0000000200097824 */ /* 0x000fc600078e00ff */
[----:B------:R-:W-:Y:S01]  /*2220*/  LOP3.LUT R8, R7, 0x90, R8, 0x78, !PT ;  /* 0x0000009007087812 */ /* 0x000fe200078e7808 */
[----:B------:R-:W-:Y:S01]  /*2230*/  IMAD.SHL.U32 R7, R0, 0x80, RZ ;  /* 0x0000008000077824 */ /* 0x000fe200078e00ff */
[----:B------:R-:W-:Y:S02]  /*2240*/  SHF.R.U32.HI R10, RZ, 0x2, R10 ;  /* 0x00000002ff0a7819 */ /* 0x000fe4000001160a */
[----:B------:R-:W-:Y:S02]  /*2250*/  SHF.R.S32.HI R14, RZ, 0x1f, R91 ;  /* 0x0000001fff0e7819 */ /* 0x000fe4000001145b */
[----:B------:R-:W-:Y:S02]  /*2260*/  LOP3.LUT R7, R8, 0x2000, R7, 0xf8, !PT ;  /* 0x0000200008077812 */ /* 0x000fe400078ef807 */
[----:B------:R-:W-:Y:S02]  /*2270*/  LOP3.LUT R8, R10, 0x1fe, R9, 0x78, !PT ;  /* 0x000001fe0a087812 */ /* 0x000fe400078e7809 */
[----:B------:R-:W-:-:S02]  /*2280*/  SHF.L.U64.HI R91, R91, 0x1, R14 ;  /* 0x000000015b5b7819 */ /* 0x000fc4000001020e */
[----:B------:R-:W-:Y:S02]  /*2290*/  SHF.R.S32.HI R9, RZ, 0x1f, R96 ;  /* 0x0000001fff097819 */ /* 0x000fe40000011460 */
[-C--:B------:R-:W-:Y:S02]  /*22a0*/  LEA R92, P2, R96, R19.reuse, 0x1 ;  /* 0x00000013605c7211 */ /* 0x080fe400078408ff */
[----:B------:R-:W-:Y:S02]  /*22b0*/  SHF.R.S32.HI R10, RZ, 0x1f, R98 ;  /* 0x0000001fff0a7819 */ /* 0x000fe40000011462 */
[----:B------:R-:W-:Y:S02]  /*22c0*/  LEA R94, P4, R98, R19, 0x1 ;  /* 0x00000013625e7211 */ /* 0x000fe400078808ff */
[----:B------:R-:W-:Y:S01]  /*22d0*/  LEA.HI.X R96, R96, R91, R9, 0x1, P2 ;  /* 0x0000005b60607211 */ /* 0x000fe200010f0c09 */
[----:B------:R-:W-:-:S04]  /*22e0*/  @!UP0 UIADD3 UR4, UPT, UPT, -UR6, 0x100000, URZ ;  /* 0x0010000006048890 */ /* 0x000fc8000fffe1ff */
[----:B------:R-:W-:Y:S02]  /*22f0*/  @!UP0 USHF.L.U32 UR5, UR4, 0xb, URZ ;  /* 0x0000000b04058899 */ /* 0x000fe400080006ff */
[----:B------:R-:W-:Y:S01]  /*2300*/  @!UP0 USHF.L.U32 UR4, UR4, 0x1, URZ ;  /* 0x0000000104048899 */ /* 0x000fe200080006ff */
[----:B------:R-:W-:Y:S02]  /*2310*/  SHF.R.S32.HI R9, RZ, 0x1f, R104 ;  /* 0x0000001fff097819 */ /* 0x000fe40000011468 */
[----:B------:R-:W-:Y:S02]  /*2320*/  LEA R100, P2, R104, R19, 0x1 ;  /* 0x0000001368647211 */ /* 0x000fe400078408ff */
[----:B------:R-:W-:Y:S02]  /*2330*/  LEA.HI.X R98, R98, R91, R10, 0x1, P4 ;  /* 0x0000005b62627211 */ /* 0x000fe400020f0c0a */
[----:B------:R-:W-:Y:S02]  /*2340*/  SHF.R.S32.HI R10, RZ, 0x1f, R106 ;  /* 0x0000001fff0a7819 */ /* 0x000fe4000001146a */
[----:B------:R-:W-:-:S02]  /*2350*/  LEA R102, P4, R106, R19, 0x1 ;  /* 0x000000136a667211 */ /* 0x000fc400078808ff */
[-C--:B------:R-:W-:Y:S02]  /*2360*/  LEA.HI.X R104, R104, R91.reuse, R9, 0x1, P2 ;  /* 0x0000005b68687211 */ /* 0x080fe400010f0c09 */
[C---:B------:R-:W-:Y:S01]  /*2370*/  LOP3.LUT R9, R3.reuse, 0x18, RZ, 0xfc, !PT ;  /* 0x0000001803097812 */ /* 0x040fe200078efcff */
[----:B------:R-:W-:Y:S01]  /*2380*/  VOTEU.ALL UP0, P0 ;  /* 0x0000000000ff7886 */ /* 0x000fe20000000000 */
[----:B------:R-:W-:Y:S02]  /*2390*/  LEA.HI.X R106, R106, R91, R10, 0x1, P4 ;  /* 0x0000005b6a6a7211 */ /* 0x000fe400020f0c0a */
[----:B------:R-:W-:Y:S01]  /*23a0*/  LOP3.LUT R10, R3, 0x1a, RZ, 0xfc, !PT ;  /* 0x0000001a030a7812 */ /* 0x000fe200078efcff */
[----:B------:R-:W-:Y:S01]  /*23b0*/  IMAD R60, R9, R20, RZ ;  /* 0x00000014093c7224 */ /* 0x000fe200078e02ff */
[----:B------:R-:W-:Y:S01]  /*23c0*/  SHF.R.S32.HI R99, RZ, 0x1f, R48 ;  /* 0x0000001fff637819 */ /* 0x000fe20000011430 */
[----:B------:R0:W1:Y:S01]  /*23d0*/  @!UP0 SYNCS.EXCH.64 URZ, [UR9+0x9008], UR4 ;  /* 0x0090080409ff85b2 */ /* 0x0000620008000100 */
[----:B------:R-:W-:-:S02]  /*23e0*/  LEA R95, P5, R48, R19, 0x1 ;  /* 0x00000013305f7211 */ /* 0x000fc400078a08ff */
[----:B------:R-:W-:Y:S01]  /*23f0*/  LOP3.LUT R11, R3, 0x1c, RZ, 0xfc, !PT ;  /* 0x0000001c030b7812 */ /* 0x000fe200078efcff */
[-C--:B------:R-:W-:Y:S01]  /*2400*/  IMAD R58, R10, R20.reuse, RZ ;  /* 0x000000140a3a7224 */ /* 0x080fe200078e02ff */
[----:B------:R-:W-:Y:S02]  /*2410*/  ISETP.NE.U32.AND P1, PT, R13, RZ, PT ;  /* 0x000000ff0d00720c */ /* 0x000fe40003f25070 */
[----:B------:R-:W-:Y:S02]  /*2420*/  SHF.R.S32.HI R97, RZ, 0x1f, R46 ;  /* 0x0000001fff617819 */ /* 0x000fe4000001142e */
[----:B------:R-:W-:Y:S02]  /*2430*/  LEA R93, P3, R46, R19, 0x1 ;  /* 0x000000132e5d7211 */ /* 0x000fe400078608ff */
[----:B------:R-:W-:Y:S02]  /*2440*/  LOP3.LUT R13, R3, 0x1e, RZ, 0xfc, !PT ;  /* 0x0000001e030d7812 */ /* 0x000fe400078efcff */
[----:B------:R-:W-:Y:S01]  /*2450*/  LEA.HI.X R99, R48, R91, R99, 0x1, P5 ;  /* 0x0000005b30637211 */ /* 0x000fe200028f0c63 */
[----:B---3--:R3:W-:Y:S01]  /*2460*/  STS.U16 [R7+UR9+0x1000], R62 ;  /* 0x0010003e07007988 */ /* 0x0087e20008000409 */
[----:B------:R-:W-:Y:S01]  /*2470*/  SHF.R.S32.HI R107, RZ, 0x1f, R42 ;  /* 0x0000001fff6b7819 */ /* 0x000fe2000001142a */
[----:B------:R-:W-:Y:S01]  /*2480*/  IMAD R56, R11, R20, RZ ;  /* 0x000000140b387224 */ /* 0x000fe200078e02ff */
[----:B------:R-:W-:-:S02]  /*2490*/  LEA R103, P5, R42, R19, 0x1 ;  /* 0x000000132a677211 */ /* 0x000fc400078a08ff */
[----:B------:R-:W-:Y:S01]  /*24a0*/  LEA.HI.X R97, R46, R91, R97, 0x1, P3 ;  /* 0x0000005b2e617211 */ /* 0x000fe200018f0c61 */
[----:B----4-:R4:W-:Y:S01]  /*24b0*/  STS.U16 [R7+UR9+0x1400], R64 ;  /* 0x0014004007007988 */ /* 0x0109e20008000409 */
[----:B------:R-:W-:Y:S01]  /*24c0*/  LOP3.LUT R14, R3, 0x20, RZ, 0xfc, !PT ;  /* 0x00000020030e7812 */ /* 0x000fe200078efcff */
[----:B---3--:R-:W-:Y:S01]  /*24d0*/  IMAD.SHL.U32 R62, R58, 0x2, RZ ;  /* 0x000000023a3e7824 */ /* 0x008fe200078e00ff */
[----:B------:R-:W-:Y:S01]  /*24e0*/  SHF.R.S32.HI R105, RZ, 0x1f, R18 ;  /* 0x0000001fff697819 */ /* 0x000fe20000011412 */
[----:B------:R-:W-:Y:S01]  /*24f0*/  IMAD R54, R13, R20, RZ ;  /* 0x000000140d367224 */ /* 0x000fe200078e02ff */
[----:B------:R-:W-:Y:S02]  /*2500*/  LEA R101, P3, R18, R19, 0x1 ;  /* 0x0000001312657211 */ /* 0x000fe400078608ff */
[----:B------:R-:W-:Y:S01]  /*2510*/  LOP3.LUT R15, R3, 0x22, RZ, 0xfc, !PT ;  /* 0x00000022030f7812 */ /* 0x000fe200078efcff */
[----:B----4-:R-:W-:Y:S01]  /*2520*/  IMAD.SHL.U32 R64, R60, 0x2, RZ ;  /* 0x000000023c407824 */ /* 0x010fe200078e00ff */
[-C--:B------:R-:W-:Y:S01]  /*2530*/  LEA.HI.X R107, R42, R91.reuse, R107, 0x1, P5 ;  /* 0x0000005b2a6b7211 */ /* 0x080fe200028f0c6b */
[----:B------:R-:W-:Y:S01]  /*2540*/  IMAD.HI R60, R60, 0x2, RZ ;  /* 0x000000023c3c7827 */ /* 0x000fe200078e02ff */
[----:B------:R3:W-:Y:S01]  /*2550*/  STS.U16 [R7+UR9+0xc00], R52 ;  /* 0x000c003407007988 */ /* 0x0007e20008000409 */
[----:B------:R-:W-:-:S02]  /*2560*/  LEA.HI.X R105, R18, R91, R105, 0x1, P3 ;  /* 0x0000005b12697211 */ /* 0x000fc400018f0c69 */
[----:B------:R-:W-:Y:S01]  /*2570*/  IMAD.SHL.U32 R146, R56, 0x2, RZ ;  /* 0x0000000238927824 */ /* 0x000fe200078e00ff */
[--C-:B------:R-:W-:Y:S01]  /*2580*/  IADD3 R64, P4, P5, R64, UR16, R19.reuse ;  /* 0x0000001040407c10 */ /* 0x100fe2000fd9e013 */
[----:B------:R-:W-:Y:S01]  /*2590*/  IMAD.HI R58, R58, 0x2, RZ ;  /* 0x000000023a3a7827 */ /* 0x000fe200078e02ff */
[C---:B------:R-:W-:Y:S01]  /*25a0*/  LOP3.LUT R16, R3.reuse, 0x24, RZ, 0xfc, !PT ;  /* 0x0000002403107812 */ /* 0x040fe200078efcff */
[----:B------:R4:W-:Y:S01]  /*25b0*/  STS.U16 [R7+UR9+0x800], R50 ;  /* 0x0008003207007988 */ /* 0x0009e20008000409 */
[----:B------:R-:W-:Y:S01]  /*25c0*/  IADD3 R62, P2, P3, R62, UR16, R19 ;  /* 0x000000103e3e7c10 */ /* 0x000fe2000fb5e013 */
[----:B------:R-:W-:Y:S02]  /*25d0*/  IMAD.SHL.U32 R144, R54, 0x2, RZ ;  /* 0x0000000236907824 */ /* 0x000fe400078e00ff */
[----:B---3--:R-:W-:Y:S01]  /*25e0*/  IMAD R52, R14, R20, RZ ;  /* 0x000000140e347224 */ /* 0x008fe200078e02ff */
[----:B------:R-:W-:Y:S01]  /*25f0*/  LOP3.LUT R17, R3, 0x26, RZ, 0xfc, !PT ;  /* 0x0000002603117812 */ /* 0x000fe200078efcff */
[----:B------:R-:W-:Y:S01]  /*2600*/  IMAD.HI R56, R56, 0x2, RZ ;  /* 0x0000000238387827 */ /* 0x000fe200078e02ff */
[----:B------:R-:W-:-:S03]  /*2610*/  IADD3.X R65, PT, PT, R60, UR17, R91, P4, P5 ;  /* 0x000000113c417c10 */ /* 0x000fc6000a7ea45b */
[-C--:B----4-:R-:W-:Y:S01]  /*2620*/  IMAD R50, R15, R20.reuse, RZ ;  /* 0x000000140f327224 */ /* 0x090fe200078e02ff */
[----:B------:R-:W-:Y:S01]  /*2630*/  IADD3 R60, P4, P5, R146, UR16, R19 ;  /* 0x00000010923c7c10 */ /* 0x000fe2000fd9e013 */
[----:B------:R-:W-:Y:S01]  /*2640*/  IMAD.SHL.U32 R142, R52, 0x2, RZ ;  /* 0x00000002348e7824 */ /* 0x000fe200078e00ff */
[----:B------:R-:W-:Y:S01]  /*2650*/  LOP3.LUT R18, R3, 0x28, RZ, 0xfc, !PT ;  /* 0x0000002803127812 */ /* 0x000fe200078efcff */
[-C--:B------:R-:W-:Y:S01]  /*2660*/  IMAD R59, R59, R20.reuse, RZ ;  /* 0x000000143b3b7224 */ /* 0x080fe200078e02ff */
[----:B------:R-:W-:Y:S01]  /*2670*/  IADD3.X R63, PT, PT, R58, UR17, R91, P2, P3 ;  /* 0x000000113a3f7c10 */ /* 0x000fe200097e645b */
[----:B------:R-:W-:Y:S01]  /*2680*/  IMAD R48, R16, R20, RZ ;  /* 0x0000001410307224 */ /* 0x000fe200078e02ff */
[----:B------:R-:W-:Y:S01]  /*2690*/  IADD3 R58, P2, P3, R144, UR16, R19 ;  /* 0x00000010903a7c10 */ /* 0x000fe2000fb5e013 */
[----:B------:R-:W-:Y:S01]  /*26a0*/  IMAD.HI R54, R54, 0x2, RZ ;  /* 0x0000000236367827 */ /* 0x000fe200078e02ff */
[----:B------:R-:W-:-:S03]  /*26b0*/  IADD3.X R61, PT, PT, R56, UR17, R91, P4, P5 ;  /* 0x00000011383d7c10 */ /* 0x000fc6000a7ea45b */
[----:B------:R-:W-:Y:S02]  /*26c0*/  IMAD.SHL.U32 R140, R50, 0x2, RZ ;  /* 0x00000002328c7824 */ /* 0x000fe400078e00ff */
[----:B------:R-:W-:Y:S01]  /*26d0*/  IMAD R46, R17, R20, RZ ;  /* 0x00000014112e7224 */ /* 0x000fe200078e02ff */
[----:B------:R3:W-:Y:S01]  /*26e0*/  STS.U16 [R7+UR9+0x400], R44 ;  /* 0x0004002c07007988 */ /* 0x0007e20008000409 */
[----:B------:R-:W-:Y:S01]  /*26f0*/  IMAD.HI R52, R52, 0x2, RZ ;  /* 0x0000000234347827 */ /* 0x000fe200078e02ff */
[----:B------:R-:W-:-:S03]  /*2700*/  IADD3 R56, P4, P5, R142, UR16, R19 ;  /* 0x000000108e387c10 */ /* 0x000fc6000fd9e013 */
[----:B------:R-:W-:Y:S02]  /*2710*/  IMAD.SHL.U32 R138, R48, 0x2, RZ ;  /* 0x00000002308a7824 */ /* 0x000fe400078e00ff */
[C---:B------:R-:W-:Y:S02]  /*2720*/  IMAD.SHL.U32 R128, R59.reuse, 0x2, RZ ;  /* 0x000000023b807824 */ /* 0x040fe400078e00ff */
[----:B------:R-:W-:Y:S01]  /*2730*/  IMAD.HI R112, R59, 0x2, RZ ;  /* 0x000000023b707827 */ /* 0x000fe200078e02ff */
[----:B------:R-:W-:Y:S02]  /*2740*/  IADD3.X R59, PT, PT, R54, UR17, R91, P2, P3 ;  /* 0x00000011363b7c10 */ /* 0x000fe400097e645b */
[----:B------:R-:W-:Y:S01]  /*2750*/  IADD3 R54, P2, P3, R140, UR16, R19 ;  /* 0x000000108c367c10 */ /* 0x000fe2000fb5e013 */
[----:B---3--:R-:W-:Y:S02]  /*2760*/  IMAD R44, R18, R20, RZ ;  /* 0x00000014122c7224 */ /* 0x008fe400078e02ff */
[----:B------:R-:W-:Y:S01]  /*2770*/  IMAD.HI R50, R50, 0x2, RZ ;  /* 0x0000000232327827 */ /* 0x000fe200078e02ff */
[----:B------:R-:W-:-:S03]  /*2780*/  IADD3.X R57, PT, PT, R52, UR17, R91, P4, P5 ;  /* 0x0000001134397c10 */ /* 0x000fc6000a7ea45b */
[----:B------:R-:W-:Y:S02]  /*2790*/  IMAD.SHL.U32 R136, R46, 0x2, RZ ;  /* 0x000000022e887824 */ /* 0x000fe400078e00ff */
[-C--:B------:R-:W-:Y:S01]  /*27a0*/  IMAD R42, R49, R20.reuse, RZ ;  /* 0x00000014312a7224 */ /* 0x080fe200078e02ff */
[----:B------:R-:W-:Y:S01]  /*27b0*/  IADD3 R52, P4, P5, R138, UR16, R19 ;  /* 0x000000108a347c10 */ /* 0x000fe2000fd9e013 */
[----:B------:R-:W-:Y:S02]  /*27c0*/  IMAD R53, R53, R20, RZ ;  /* 0x0000001435357224 */ /* 0x000fe400078e02ff */
[----:B------:R-:W-:Y:S01]  /*27d0*/  IMAD.HI R48, R48, 0x2, RZ ;  /* 0x0000000230307827 */ /* 0x000fe200078e02ff */
[----:B------:R-:W-:-:S03]  /*27e0*/  IADD3.X R55, PT, PT, R50, UR17, R91, P2, P3 ;  /* 0x0000001132377c10 */ /* 0x000fc600097e645b */
[----:B------:R-:W-:Y:S01]  /*27f0*/  IMAD.SHL.U32 R134, R44, 0x2, RZ ;  /* 0x000000022c867824 */ /* 0x000fe200078e00ff */
[----:B------:R-:W-:Y:S01]  /*2800*/  IADD3 R50, P2, P3, R136, UR16, R19 ;  /* 0x0000001088327c10 */ /* 0x000fe2000fb5e013 */
[----:B------:R-:W-:Y:S02]  /*2810*/  IMAD R51, R51, R20, RZ ;  /* 0x0000001433337224 */ /* 0x000fe400078e02ff */
[----:B------:R-:W-:-:S04]  /*2820*/  IMAD.HI R46, R46, 0x2, RZ ;  /* 0x000000022e2e7827 */ /* 0x000fc800078e02ff */
[----:B------:R-:W-:Y:S02]  /*2830*/  IMAD.SHL.U32 R132, R42, 0x2, RZ ;  /* 0x000000022a847824 */ /* 0x000fe400078e00ff */
[C---:B------:R-:W-:Y:S02]  /*2840*/  IMAD.SHL.U32 R130, R53.reuse, 0x2, RZ ;  /* 0x0000000235827824 */ /* 0x040fe400078e00ff */
[----:B------:R-:W-:Y:S01]  /*2850*/  IMAD.HI R110, R53, 0x2, RZ ;  /* 0x00000002356e7827 */ /* 0x000fe200078e02ff */
[----:B------:R-:W-:Y:S02]  /*2860*/  IADD3.X R53, PT, PT, R48, UR17, R91, P4, P5 ;  /* 0x0000001130357c10 */ /* 0x000fe4000a7ea45b */
[----:B------:R-:W-:Y:S01]  /*2870*/  IADD3 R48, P4, P5, R134, UR16, R19 ;  /* 0x0000001086307c10 */ /* 0x000fe2000fd9e013 */
[----:B------:R-:W-:-:S04]  /*2880*/  IMAD.HI R44, R44, 0x2, RZ ;  /* 0x000000022c2c7827 */ /* 0x000fc800078e02ff */
[C---:B------:R-:W-:Y:S02]  /*2890*/  IMAD.SHL.U32 R114, R51.reuse, 0x2, RZ ;  /* 0x0000000233727824 */ /* 0x040fe400078e00ff */
[----:B------:R-:W-:Y:S01]  /*28a0*/  IMAD.HI R116, R51, 0x2, RZ ;  /* 0x0000000233747827 */ /* 0x000fe200078e02ff */
[----:B------:R-:W-:Y:S02]  /*28b0*/  IADD3.X R51, PT, PT, R46, UR17, R91, P2, P3 ;  /* 0x000000112e337c10 */ /* 0x000fe400097e645b */
[----:B------:R-:W-:Y:S01]  /*28c0*/  IADD3 R46, P2, P3, R132, UR16, R19 ;  /* 0x00000010842e7c10 */ /* 0x000fe2000fb5e013 */
[-C--:B------:R-:W-:Y:S02]  /*28d0*/  IMAD R47, R47, R20.reuse, RZ ;  /* 0x000000142f2f7224 */ /* 0x080fe400078e02ff */
[----:B------:R-:W-:Y:S01]  /*28e0*/  IMAD.HI R42, R42, 0x2, RZ ;  /* 0x000000022a2a7827 */ /* 0x000fe200078e02ff */
[----:B------:R-:W-:Y:S02]  /*28f0*/  IADD3.X R49, PT, PT, R44, UR17, R91, P4, P5 ;  /* 0x000000112c317c10 */ /* 0x000fe4000a7ea45b */
[----:B------:R-:W-:Y:S01]  /*2900*/  IADD3 R44, P4, P5, R130, UR16, R19 ;  /* 0x00000010822c7c10 */ /* 0x000fe2000fd9e013 */
[----:B------:R-:W-:-:S02]  /*2910*/  IMAD R45, R45, R20, RZ ;  /* 0x000000142d2d7224 */ /* 0x000fc400078e02ff */
[C---:B------:R-:W-:Y:S02]  /*2920*/  IMAD.SHL.U32 R118, R47.reuse, 0x2, RZ ;  /* 0x000000022f767824 */ /* 0x040fe400078e00ff */
[----:B------:R-:W-:Y:S01]  /*2930*/  IMAD.HI R120, R47, 0x2, RZ ;  /* 0x000000022f787827 */ /* 0x000fe200078e02ff */
[----:B------:R-:W-:Y:S02]  /*2940*/  IADD3.X R47, PT, PT, R42, UR17, R91, P2, P3 ;  /* 0x000000112a2f7c10 */ /* 0x000fe400097e645b */
[----:B------:R-:W-:Y:S01]  /*2950*/  IADD3 R42, P2, P3, R128, UR16, R19 ;  /* 0x00000010802a7c10 */ /* 0x000fe2000fb5e013 */
[----:B------:R-:W-:Y:S02]  /*2960*/  IMAD R113, R113, R20, RZ ;  /* 0x0000001471717224 */ /* 0x000fe400078e02ff */
[C---:B------:R-:W-:Y:S02]  /*2970*/  IMAD.SHL.U32 R122, R45.reuse, 0x2, RZ ;  /* 0x000000022d7a7824 */ /* 0x040fe400078e00ff */
[----:B------:R-:W-:Y:S01]  /*2980*/  IMAD.HI R124, R45, 0x2, RZ ;  /* 0x000000022d7c7827 */ /* 0x000fe200078e02ff */
[----:B------:R-:W-:-:S02]  /*2990*/  IADD3.X R45, PT, PT, R110, UR17, R91, P4, P5 ;  /* 0x000000116e2d7c10 */ /* 0x000fc4000a7ea45b */
[----:B------:R-:W-:Y:S01]  /*29a0*/  IADD3 R128, P4, P5, R114, UR16, R19 ;  /* 0x0000001072807c10 */ /* 0x000fe2000fd9e013 */
[-C--:B------:R-:W-:Y:S01]  /*29b0*/  IMAD R108, R43, R20.reuse, RZ ;  /* 0x000000142b6c7224 */ /* 0x080fe200078e02ff */
[----:B------:R-:W-:Y:S01]  /*29c0*/  IADD3.X R43, PT, PT, R112, UR17, R91, P2, P3 ;  /* 0x00000011702b7c10 */ /* 0x000fe200097e645b */
[-C--:B------:R-:W-:Y:S01]  /*29d0*/  IMAD R117, R117, R20.reuse, RZ ;  /* 0x0000001475757224 */ /* 0x080fe200078e02ff */
[----:B------:R-:W-:Y:S01]  /*29e0*/  IADD3 R130, P2, P3, R118, UR16, R19 ;  /* 0x0000001076827c10 */ /* 0x000fe2000fb5e013 */
[----:B------:R-:W-:Y:S01]  /*29f0*/  IMAD.SHL.U32 R111, R113, 0x2, RZ ;  /* 0x00000002716f7824 */ /* 0x000fe200078e00ff */
[----:B------:R-:W-:Y:S01]  /*2a00*/  IADD3.X R129, PT, PT, R116, UR17, R91, P4, P5 ;  /* 0x0000001174817c10 */ /* 0x000fe2000a7ea45b */
[----:B------:R-:W-:Y:S01]  /*2a10*/  IMAD R121, R121, R20, RZ ;  /* 0x0000001479797224 */ /* 0x000fe200078e02ff */
[----:B------:R-:W-:Y:S01]  /*2a20*/  IADD3 R110, P4, P5, R122, UR16, R19 ;  /* 0x000000107a6e7c10 */ /* 0x000fe2000fd9e013 */
[----:B------:R-:W-:Y:S01]  /*2a30*/  IMAD.SHL.U32 R115, R117, 0x2, RZ ;  /* 0x0000000275737824 */ /* 0x000fe200078e00ff */
[----:B------:R-:W-:Y:S01]  /*2a40*/  IADD3.X R131, PT, PT, R120, UR17, R91, P2, P3 ;  /* 0x0000001178837c10 */ /* 0x000fe200097e645b */
[----:B------:R-:W-:Y:S01]  /*2a50*/  IMAD.HI R113, R113, 0x2, RZ ;  /* 0x0000000271717827 */ /* 0x000fe200078e02ff */
[----:B------:R-:W-:-:S03]  /*2a60*/  IADD3 R114, P2, P3, R111, UR16, R19 ;  /* 0x000000106f727c10 */ /* 0x000fc6000fb5e013 */
[----:B------:R-:W-:Y:S01]  /*2a70*/  IMAD.SHL.U32 R119, R121, 0x2, RZ ;  /* 0x0000000279777824 */ /* 0x000fe200078e00ff */
[----:B------:R-:W-:Y:S01]  /*2a80*/  IADD3.X R111, PT, PT, R124, UR17, R91, P4, P5 ;  /* 0x000000117c6f7c10 */ /* 0x000fe2000a7ea45b */
[----:B------:R-:W-:Y:S01]  /*2a90*/  IMAD R109, R109, R20, RZ ;  /* 0x000000146d6d7224 */ /* 0x000fe200078e02ff */
[----:B------:R-:W-:Y:S01]  /*2aa0*/  IADD3 R116, P4, P5, R115, UR16, R19 ;  /* 0x0000001073747c10 */ /* 0x000fe2000fd9e013 */
[----:B------:R-:W-:Y:S01]  /*2ab0*/  IMAD.HI R121, R121, 0x2, RZ ;  /* 0x0000000279797827 */ /* 0x000fe200078e02ff */
[----:B------:R-:W-:Y:S02]  /*2ac0*/  IADD3.X R115, PT, PT, R113, UR17, R91, P2, P3 ;  /* 0x0000001171737c10 */ /* 0x000fe400097e645b */
[----:B------:R-:W-:Y:S01]  /*2ad0*/  IADD3 R120, P2, P3, R119, UR16, R19 ;  /* 0x0000001077787c10 */ /* 0x000fe2000fb5e013 */
[----:B------:R-:W-:Y:S02]  /*2ae0*/  IMAD.SHL.U32 R112, R109, 0x2, RZ ;  /* 0x000000026d707824 */ /* 0x000fe400078e00ff */
[----:B------:R-:W-:Y:S01]  /*2af0*/  IMAD.HI R117, R117, 0x2, RZ ;  /* 0x0000000275757827 */ /* 0x000fe200078e02ff */
[----:B------:R-:W-:-:S02]  /*2b00*/  IADD3.X R121, PT, PT, R121, UR17, R91, P2, P3 ;  /* 0x0000001179797c10 */ /* 0x000fc400097e645b */
[----:B------:R-:W-:Y:S01]  /*2b10*/  IADD3 R124, P2, P3, R112, UR16, R19 ;  /* 0x00000010707c7c10 */ /* 0x000fe2000fb5e013 */
[----:B------:R-:W-:Y:S01]  /*2b20*/  IMAD.SHL.U32 R123, R108, 0x2, RZ ;  /* 0x000000026c7b7824 */ /* 0x000fe200078e00ff */
[----:B------:R-:W-:Y:S01]  /*2b30*/  LOP3.LUT R112, R7, 0x20, RZ, 0x3c, !PT ;  /* 0x0000002007707812 */ /* 0x000fe200078e3cff */
[----:B-----5:R-:W-:Y:S01]  /*2b40*/  STS.U16 [R7+UR9+0x1800], R26 ;  /* 0x0018001a07007988 */ /* 0x020fe20008000409 */
[----:B------:R-:W-:Y:S02]  /*2b50*/  IADD3.X R117, PT, PT, R117, UR17, R91, P4, P5 ;  /* 0x0000001175757c10 */ /* 0x000fe4000a7ea45b */
[----:B------:R-:W-:Y:S01]  /*2b60*/  IADD3 R122, P4, P5, R123, UR16, R19 ;  /* 0x000000107b7a7c10 */ /* 0x000fe2000fd9e013 */
[----:B--2---:R-:W-:Y:S01]  /*2b70*/  STS.U16 [R7+UR9+0x1c00], R40 ;  /* 0x001c002807007988 */ /* 0x004fe20008000409 */
[----:B------:R-:W-:-:S03]  /*2b80*/  LOP3.LUT R19, R7, 0x40, RZ, 0x3c, !PT ;  /* 0x0000004007137812 */ /* 0x000fc600078e3cff */
[----:B------:R-:W-:Y:S04]  /*2b90*/  STS.U16 [R7+UR9], R82 ;  /* 0x0000005207007988 */ /* 0x000fe80008000409 */
[----:B------:R2:W-:Y:S01]  /*2ba0*/  STS.U16 [R112+UR9+0x500], R5 ;  /* 0x0005000570007988 */ /* 0x0005e20008000409 */
[----:B------:R-:W-:-:S03]  /*2bb0*/  IMAD.HI R118, R109, 0x2, RZ ;  /* 0x000000026d767827 */ /* 0x000fc600078e02ff */
[----:B------:R3:W-:Y:S01]  /*2bc0*/  STS.U16 [R112+UR9+0x900], R21 ;  /* 0x0009001570007988 */ /* 0x0007e20008000409 */
[----:B--2---:R-:W-:-:S03]  /*2bd0*/  LOP3.LUT R5, R7, 0x60, RZ, 0x3c, !PT ;  /* 0x0000006007057812 */ /* 0x004fc600078e3cff */
[----:B------:R-:W-:Y:S01]  /*2be0*/  STS.U16 [R112+UR9+0xd00], R22 ;  /* 0x000d001670007988 */ /* 0x000fe20008000409 */
[----:B---3--:R-:W-:-:S03]  /*2bf0*/  LOP3.LUT R21, R8, 0x40, RZ, 0x3c, !PT ;  /* 0x0000004008157812 */ /* 0x008fc600078e3cff */
[----:B------:R-:W-:Y:S04]  /*2c00*/  STS.U16 [R112+UR9+0x1100], R23 ;  /* 0x0011001770007988 */ /* 0x000fe80008000409 */
        /* <DEDUP_REMOVED lines=12> */
[----:B------:R2:W-:Y:S04]  /*2cd0*/  STS.U16 [R5+UR9+0x700], R34 ;  /* 0x0007002205007988 */ /* 0x0005e80008000409 */
[----:B------:R3:W-:Y:S04]  /*2ce0*/  STS.U16 [R5+UR9+0xb00], R35 ;  /* 0x000b002305007988 */ /* 0x0007e80008000409 */
[----:B------:R-:W-:Y:S04]  /*2cf0*/  STS.U16 [R5+UR9+0xf00], R36 ;  /* 0x000f002405007988 */ /* 0x000fe80008000409 */
[----:B------:R-:W-:Y:S04]  /*2d00*/  STS.U16 [R5+UR9+0x1300], R37 ;  /* 0x0013002505007988 */ /* 0x000fe80008000409 */
[----:B------:R4:W-:Y:S04]  /*2d10*/  STS.U16 [R5+UR9+0x1700], R38 ;  /* 0x0017002605007988 */ /* 0x0009e80008000409 */
[----:B------:R-:W-:Y:S04]  /*2d20*/  STS.U16 [R5+UR9+0x1b00], R85 ;  /* 0x001b005505007988 */ /* 0x000fe80008000409 */
[----:B------:R-:W-:Y:S04]  /*2d30*/  STS.U16 [R5+UR9+0x300], R86 ;  /* 0x0003005605007988 */ /* 0x000fe80008000409 */
[----:B------:R5:W-:Y:S01]  /*2d40*/  STS.U16 [R5+UR9+0x1f00], R39 ;  /* 0x001f002705007988 */ /* 0x000be20008000409 */
[----:B------:R-:W-:-:S03]  /*2d50*/  IADD3.X R125, PT, PT, R118, UR17, R91, P2, P3 ;  /* 0x00000011767d7c10 */ /* 0x000fc600097e645b */
[----:B------:R0:W-:Y:S04]  /*2d60*/  STS.U16 [R8+UR9+0x8000], R87 ;  /* 0x0080005708007988 */ /* 0x0001e80008000409 */
[----:B------:R0:W-:Y:S01]  /*2d70*/  STS.U16 [R8+UR9+0x8400], R89 ;  /* 0x0084005908007988 */ /* 0x0001e20008000409 */
[----:B--2---:R-:W-:-:S03]  /*2d80*/  IADD3 R34, P2, PT, R94, UR16, RZ ;  /* 0x000000105e227c10 */ /* 0x004fc6000ff5e0ff */
[----:B------:R2:W-:Y:S04]  /*2d90*/  STS.U16 [R21+UR9+0x8200], R88 ;  /* 0x0082005815007988 */ /* 0x0005e80008000409 */
[----:B------:R2:W-:Y:S01]  /*2da0*/  STS.U16 [R21+UR9+0x8600], R90 ;  /* 0x0086005a15007988 */ /* 0x0005e20008000409 */
[----:B-1----:R1:W-:Y:S06]  /*2db0*/  MEMBAR.ALL.CTA ;  /* 0x0000000000007992 */ /* 0x0023ec0000008000 */
[----:B-1----:R-:W1:Y:S01]  /*2dc0*/  FENCE.VIEW.ASYNC.S ;  /* 0x00000000000073c6 */ /* 0x002e620000000000 */
[----:B------:R-:W-:Y:S01]  /*2dd0*/  IMAD.HI R108, R108, 0x2, RZ ;  /* 0x000000026c6c7827 */ /* 0x000fe200078e02ff */
[----:B------:R-:W-:-:S02]  /*2de0*/  SHF.R.S32.HI R23, RZ, 0x1f, R4 ;  /* 0x0000001fff177819 */ /* 0x000fc40000011404 */
[----:B---3--:R-:W-:Y:S01]  /*2df0*/  IADD3.X R35, PT, PT, R98, UR17, RZ, P2, !PT ;  /* 0x0000001162237c10 */ /* 0x008fe200097fe4ff */
[----:B------:R-:W-:Y:S01]  /*2e00*/  UIADD3 UR6, UPT, UPT, UR9, 0x4000, URZ ;  /* 0x0000400009067890 */ /* 0x000fe2000fffe0ff */
[----:B------:R-:W-:Y:S01]  /*2e10*/  IADD3 R28, P2, PT, R101, UR16, RZ ;  /* 0x00000010651c7c10 */ /* 0x000fe2000ff5e0ff */
[----:B------:R-:W-:Y:S01]  /*2e20*/  UIADD3 UR7, UPT, UPT, UR9, 0x8800, URZ ;  /* 0x0000880009077890 */ /* 0x000fe2000fffe0ff */
[----:B------:R-:W-:Y:S02]  /*2e30*/  IADD3.X R123, PT, PT, R108, UR17, R91, P4, P5 ;  /* 0x000000116c7b7c10 */ /* 0x000fe4000a7ea45b */
[----:B------:R-:W-:Y:S02]  /*2e40*/  LEA.HI R23, R23, R4, RZ, 0x6 ;  /* 0x0000000417177211 */ /* 0x000fe400078f30ff */
[----:B----4-:R-:W-:Y:S02]  /*2e50*/  IADD3 R38, P3, PT, R92, UR16, RZ ;  /* 0x000000105c267c10 */ /* 0x010fe4000ff7e0ff */
[----:B------:R-:W-:Y:S01]  /*2e60*/  IADD3 R36, P4, PT, R93, UR16, RZ ;  /* 0x000000105d247c10 */ /* 0x000fe2000ff9e0ff */
[----:B------:R-:W-:Y:S01]  /*2e70*/  USHF.R.U32.HI UR6, URZ, 0x4, UR6 ;  /* 0x00000004ff067899 */ /* 0x000fe20008011606 */
[----:B------:R-:W-:Y:S01]  /*2e80*/  IADD3.X R29, PT, PT, R105, UR17, RZ, P2, !PT ;  /* 0x00000011691d7c10 */ /* 0x000fe200097fe4ff */
[----:B------:R-:W-:Y:S01]  /*2e90*/  USHF.R.U32.HI UR12, URZ, 0x4, UR7 ;  /* 0x00000004ff0c7899 */ /* 0x000fe20008011607 */
[----:B------:R-:W-:-:S02]  /*2ea0*/  ISETP.LT.OR P2, PT, R4, 0x40, P1 ;  /* 0x000000400400780c */ /* 0x000fc40000f41670 */
[----:B------:R-:W-:Y:S02]  /*2eb0*/  SHF.R.S32.HI R22, RZ, 0x6, R23 ;  /* 0x00000006ff167819 */ /* 0x000fe40000011417 */
[----:B-----5:R-:W-:Y:S02]  /*2ec0*/  IADD3.X R39, PT, PT, R96, UR17, RZ, P3, !PT ;  /* 0x0000001160277c10 */ /* 0x020fe40009ffe4ff */
[----:B------:R-:W-:Y:S01]  /*2ed0*/  IADD3.X R37, PT, PT, R97, UR17, RZ, P4, !PT ;  /* 0x0000001161257c10 */ /* 0x000fe2000a7fe4ff */
[----:B------:R-:W-:Y:S01]  /*2ee0*/  USGXT.U32 UR7, UR6, 0xe ;  /* 0x0000000e0607789a */ /* 0x000fe20008000000 */
[----:B------:R-:W-:Y:S01]  /*2ef0*/  IADD3 R32, P3, PT, R95, UR16, RZ ;  /* 0x000000105f207c10 */ /* 0x000fe2000ff7e0ff */
[----:B------:R-:W-:Y:S01]  /*2f00*/  USGXT.U32 UR12, UR12, 0xe ;  /* 0x0000000e0c0c789a */ /* 0x000fe20008000000 */
[----:B------:R-:W-:Y:S02]  /*2f10*/  IADD3 R30, P4, PT, R100, UR16, RZ ;  /* 0x00000010641e7c10 */ /* 0x000fe4000ff9e0ff */
[----:B------:R-:W-:Y:S01]  /*2f20*/  VIMNMX R22, PT, PT, R22, 0x1, !PT ;  /* 0x0000000116167848 */ /* 0x000fe20007fe0100 */
[----:B------:R-:W-:Y:S01]  /*2f30*/  UIADD3 UR20, UP0, UPT, UR7, 0x2000080, URZ ;  /* 0x0200008007147890 */ /* 0x000fe2000ff1e0ff */
[----:B------:R-:W-:Y:S01]  /*2f40*/  IADD3.X R33, PT, PT, R99, UR17, RZ, P3, !PT ;  /* 0x0000001163217c10 */ /* 0x000fe20009ffe4ff */
[----:B------:R-:W-:Y:S01]  /*2f50*/  UIADD3 UR22, UP1, UPT, UR12, 0x2, URZ ;  /* 0x000000020c167890 */ /* 0x000fe2000ff3e0ff */
[----:B------:R-:W-:Y:S01]  /*2f60*/  IADD3.X R31, PT, PT, R104, UR17, RZ, P4, !PT ;  /* 0x00000011681f7c10 */ /* 0x000fe2000a7fe4ff */
[----:B------:R-:W-:Y:S01]  /*2f70*/  IMAD.SHL.U32 R23, R20, 0x40, RZ ;  /* 0x0000004014177824 */ /* 0x000fe200078e00ff */
[----:B-1----:R-:W-:Y:S01]  /*2f80*/  BAR.SYNC.DEFER_BLOCKING 0x0 ;  /* 0x0000000000007b1d */ /* 0x002fe20000010000 */
[----:B------:R-:W-:-:S02]  /*2f90*/  IADD3 R26, P3, PT, R102, UR16, RZ ;  /* 0x00000010661a7c10 */ /* 0x000fc4000ff7e0ff */
[----:B------:R-:W-:Y:S01]  /*2fa0*/  IADD3 R24, P4, PT, R103, UR16, RZ ;  /* 0x0000001067187c10 */ /* 0x000fe2000ff9e0ff */
[----:B------:R-:W-:Y:S02]  /*2fb0*/  VIADD R20, R22, 0xffffffff ;  /* 0xffffffff16147836 */ /* 0x000fe40000000000 */
[----:B0-----:R-:W-:Y:S01]  /*2fc0*/  UMOV UR4, URZ ;  /* 0x000000ff00047c82 */ /* 0x001fe20008000000 */
[----:B------:R-:W-:Y:S01]  /*2fd0*/  UMOV UR5, URZ ;  /* 0x000000ff00057c82 */ /* 0x000fe20008000000 */
[----:B------:R-:W-:Y:S01]  /*2fe0*/  IADD3.X R27, PT, PT, R106, UR17, RZ, P3, !PT ;  /* 0x000000116a1b7c10 */ /* 0x000fe20009ffe4ff */
[----:B------:R-:W-:Y:S01]  /*2ff0*/  UIADD3.X UR21, UPT, UPT, UR4, 0x40004040, URZ, UP0, !UPT ;  /* 0x4000404004157890 */ /* 0x000fe200087fe4ff */
[----:B------:R-:W-:Y:S01]  /*3000*/  IADD3.X R25, PT, PT, R107, UR17, RZ, P4, !PT ;  /* 0x000000116b197c10 */ /* 0x000fe2000a7fe4ff */
[----:B------:R-:W-:Y:S01]  /*3010*/  UIADD3.X UR23, UPT, UPT, UR5, 0x40004040, URZ, UP1, !UPT ;  /* 0x4000404005177890 */ /* 0x000fe20008ffe4ff */
[----:B------:R-:W-:Y:S01]  /*3020*/  UMOV UR6, URZ ;  /* 0x000000ff00067c82 */ /* 0x000fe20008000000 */
[----:B------:R-:W-:Y:S01]  /*3030*/  IMAD.SHL.U32 R83, R83, 0x40, RZ ;  /* 0x0000004053537824 */ /* 0x000fe200078e00ff */
[----:B------:R-:W-:Y:S01]  /*3040*/  ISETP.NE.U32.AND P3, PT, R20, RZ, PT ;  /* 0x000000ff1400720c */ /* 0x000fe20003f65070 */
[----:B--2---:R-:W-:-:S12]  /*3050*/  @P2 BRA `(.L_x_6) ;  /* 0x0000000000882947 */ /* 0x004fd80003800000 */
[----:B------:R-:W-:Y:S02]  /*3060*/  UIADD3 UR4, UPT, UPT, UR9, 0x8000, URZ ;  /* 0x0000800009047890 */ /* 0x000fe4000fffe0ff */
[----:B------:R-:W-:Y:S02]  /*3070*/  USHF.R.U32.HI UR14, URZ, 0x4, UR9 ;  /* 0x00000004ff0e7899 */ /* 0x000fe40008011609 */
[----:B------:R-:W-:Y:S02]  /*3080*/  USHF.R.U32.HI UR4, URZ, 0x4, UR4 ;  /* 0x00000004ff047899 */ /* 0x000fe40008011604 */
[----:B------:R-:W-:Y:S02]  /*3090*/  USGXT.U32 UR14, UR14, 0xe ;  /* 0x0000000e0e0e789a */ /* 0x000fe40008000000 */
[----:B------:R-:W-:Y:S02]  /*30a0*/  USGXT.U32 UR16, UR4, 0xe ;  /* 0x0000000e0410789a */ /* 0x000fe40008000000 */
[----:B------:R-:W-:-:S02]  /*30b0*/  UIADD3 UR34, UP0, UPT, UR14, 0x2000080, URZ ;  /* 0x020000800e227890 */ /* 0x000fc4000ff1e0ff */
[----:B------:R-:W-:Y:S01]  /*30c0*/  UIADD3 UR32, UP1, UPT, UR16, 0x2, URZ ;  /* 0x0000000210207890 */ /* 0x000fe2000ff3e0ff */
[----:B------:R-:W-:Y:S01]  /*30d0*/  UMOV UR4, URZ ;  /* 0x000000ff00047c82 */ /* 0x000fe20008000000 */
[----:B------:R-:W-:Y:S01]  /*30e0*/  UMOV UR5, URZ ;  /* 0x000000ff00057c82 */ /* 0x000fe20008000000 */
[----:B------:R-:W-:Y:S02]  /*30f0*/  UIADD3.X UR35, UPT, UPT, UR4, 0x40004040, URZ, UP0, !UPT ;  /* 0x4000404004237890 */ /* 0x000fe400087fe4ff */
[----:B------:R-:W-:Y:S02]  /*3100*/  UIADD3.X UR33, UPT, UPT, UR5, 0x40004040, URZ, UP1, !UPT ;  /* 0x4000404005217890 */ /* 0x000fe40008ffe4ff */
[----:B------:R-:W-:Y:S02]  /*3110*/  ULOP3.LUT UR14, UR14, 0x2000000, URZ, 0xfc, !UPT ;  /* 0x020000000e0e7892 */ /* 0x000fe4000f8efcff */
[----:B------:R-:W-:Y:S02]  /*3120*/  UIADD3.64 UR24, UPT, UPT, UR34, 0x80, URZ ;  /* 0x0000008022187897 */ /* 0x000fe4000fffe0ff */
[----:B------:R-:W-:-:S02]  /*3130*/  UIADD3.64 UR26, UPT, UPT, UR32, 0x2, URZ ;  /* 0x00000002201a7897 */ /* 0x000fc4000fffe0ff */
[----:B------:R-:W-:Y:S02]  /*3140*/  UIADD3.64 UR28, UPT, UPT, UR34, 0x100, URZ ;  /* 0x00000100221c7897 */ /* 0x000fe4000fffe0ff */
[----:B------:R-:W-:Y:S01]  /*3150*/  UIADD3.64 UR30, UPT, UPT, UR32, 0x4, URZ ;  /* 0x00000004201e7897 */ /* 0x000fe2000fffe0ff */
[----:B------:R-:W-:Y:S01]  /*3160*/  UMOV UR36, 0x0 ;  /* 0x0000000000247882 */ /* 0x000fe20000000000 */
[----:B------:R-:W-:Y:S01]  /*3170*/  UMOV UR37, 0x8048490 ;  /* 0x0804849000257882 */ /* 0x000fe20000000000 */
[----:B------:R-:W-:Y:S01]  /*3180*/  UMOV UR15, 0x40004040 ;  /* 0x40004040000f7882 */ /* 0x000fe20000000000 */
[----:B------:R-:W-:Y:S01]  /*3190*/  UMOV UR17, 0x40004040 ;  /* 0x4000404000117882 */ /* 0x000fe20000000000 */
[----:B------:R-:W-:Y:S01]  /*31a0*/  UMOV UR38, 0x0 ;  /* 0x0000000000267882 */ /* 0x000fe20000000000 */
[----:B------:R-:W-:Y:S01]  /*31b0*/  UMOV UR39, 0x8048490 ;  /* 0x0804849000277882 */ /* 0x000fe20000000000 */
[----:B------:R-:W-:Y:S01]  /*31c0*/  UMOV UR40, 0x0 ;  /* 0x0000000000287882 */ /* 0x000fe20000000000 */
[----:B------:R-:W-:Y:S01]  /*31d0*/  UMOV UR41, 0x8048490 ;  /* 0x0804849000297882 */ /* 0x000fe20000000000 */
[----:B------:R-:W-:Y:S01]  /*31e0*/  UMOV UR4, UR11 ;  /* 0x0000000b00047c82 */ /* 0x000fe20008000000 */
[----:B------:R0:W-:Y:S01]  /*31f0*/  UTCHMMA gdesc[UR14], gdesc[UR16], tmem[UR8], tmem[UR36], idesc[UR37], !UPT ;  /* 0x00ff24100e0075ea */ /* 0x0001e2000f800008 */
[----:B------:R-:W-:Y:S01]  /*3200*/  UMOV UR42, 0x0 ;  /* 0x00000000002a7882 */ /* 0x000fe20000000000 */
[----:B------:R-:W-:Y:S01]  /*3210*/  UMOV UR43, 0x8048490 ;  /* 0x08048490002b7882 */ /* 0x000fe20000000000 */
[----:B------:R0:W-:Y:S01]  /*3220*/  UTCHMMA gdesc[UR34], gdesc[UR32], tmem[UR8], tmem[UR38], idesc[UR39], UPT ;  /* 0x00ff2620220075ea */ /* 0x0001e2000b800008 */
[----:B------:R-:W-:Y:S01]  /*3230*/  UMOV UR4, UR4 ;  /* 0x0000000400047c82 */ /* 0x000fe20008000000 */
[----:B------:R0:W-:Y:S01]  /*3240*/  UTCHMMA gdesc[UR24], gdesc[UR26], tmem[UR8], tmem[UR40], idesc[UR41], UPT ;  /* 0x00ff281a180075ea */ /* 0x0001e2000b800008 */
[----:B------:R0:W-:Y:S01]  /*3250*/  UTCHMMA gdesc[UR28], gdesc[UR30], tmem[UR8], tmem[UR42], idesc[UR43], UPT ;  /* 0x00ff2a1e1c0075ea */ /* 0x0001e2000b800008 */
[----:B------:R0:W-:Y:S01]  /*3260*/  UTCBAR [UR4], URZ ;  /* 0x000000ff040073e9 */ /* 0x0001e200080000ff */
[----:B------:R-:W-:Y:S01]  /*3270*/  NOP ;  /* 0x0000000000007918 */ /* 0x000fe20000000000 */
.L_x_6:
[----:B------:R-:W-:Y:S05]  /*3280*/  @!P3 BRA `(.L_x_7) ;  /* 0x000000100000b947 */ /* 0x000fea0003800000 */
[----:B------:R-:W-:Y:S01]  /*3290*/  VIADD R74, R74, 0xffffffc0 ;  /* 0xffffffc04a4a7836 */ /* 0x000fe20000000000 */
[----:B0-----:R-:W-:Y:S01]  /*32a0*/  ULOP3.LUT UR14, UR7, 0x2000000, URZ, 0xfc, !UPT ;  /* 0x02000000070e7892 */ /* 0x001fe2000f8efcff */
[----:B------:R-:W-:Y:S01]  /*32b0*/  IMAD.MOV.U32 R142, RZ, RZ, R116 ;  /* 0x000000ffff8e7224 */ /* 0x000fe200078e0074 */
[----:B------:R-:W-:Y:S01]  /*32c0*/  UIADD3.64 UR24, UPT, UPT, UR20, 0x80, URZ ;  /* 0x0000008014187897 */ /* 0x000fe2000fffe0ff */
[----:B------:R-:W-:Y:S01]  /*32d0*/  IMAD.MOV.U32 R143, RZ, RZ, R117 ;  /* 0x000000ffff8f7224 */ /* 0x000fe200078e0075 */
[----:B------:R-:W-:Y:S01]  /*32e0*/  UIADD3.64 UR26, UPT, UPT, UR22, 0x2, URZ ;  /* 0x00000002161a7897 */ /* 0x000fe2000fffe0ff */
[----:B------:R-:W-:Y:S01]  /*32f0*/  IMAD.MOV.U32 R144, RZ, RZ, R120 ;  /* 0x000000ffff907224 */ /* 0x000fe200078e0078 */
[----:B------:R-:W-:Y:S01]  /*3300*/  UIADD3.64 UR28, UPT, UPT, UR20, 0x100, URZ ;  /* 0x00000100141c7897 */ /* 0x000fe2000fffe0ff */
[----:B------:R-:W-:Y:S01]  /*3310*/  IMAD.MOV.U32 R145, RZ, RZ, R121 ;  /* 0x000000ffff917224 */ /* 0x000fe200078e0079 */
[----:B------:R-:W-:Y:S01]  /*3320*/  UIADD3.64 UR30, UPT, UPT, UR22, 0x4, URZ ;  /* 0x00000004161e7897 */ /* 0x000fe2000fffe0ff */
[----:B------:R-:W-:Y:S01]  /*3330*/  IMAD.MOV.U32 R146, RZ, RZ, R122 ;  /* 0x000000ffff927224 */ /* 0x000fe200078e007a */
[----:B------:R-:W-:Y:S01]  /*3340*/  UMOV UR5, 0x1 ;  /* 0x0000000100057882 */ /* 0x000fe20000000000 */
[----:B------:R-:W-:Y:S01]  /*3350*/  IMAD.MOV.U32 R147, RZ, RZ, R123 ;  /* 0x000000ffff937224 */ /* 0x000fe200078e007b */
[----:B------:R-:W-:Y:S01]  /*3360*/  UMOV UR4, URZ ;  /* 0x000000ff00047c82 */ /* 0x000fe20008000000 */
[----:B------:R-:W-:-:S02]  /*3370*/  IMAD.MOV.U32 R148, RZ, RZ, R124 ;  /* 0x000000ffff947224 */ /* 0x000fc400078e007c */
[----:B------:R-:W-:-:S07]  /*3380*/  IMAD.MOV.U32 R149, RZ, RZ, R125 ;  /* 0x000000ffff957224 */ /* 0x000fce00078e007d */
.L_x_10:
[----:B------:R-:W-:Y:S01]  /*3390*/  USHF.L.U32 UR6, UR6, 0x1f, URZ ;  /* 0x0000001f06067899 */ /* 0x000fe200080006ff */
[----:B0-----:R-:W-:Y:S01]  /*33a0*/  LOP3.LUT R41, R3, 0x2, RZ, 0xfc, !PT ;  /* 0x0000000203297812 */ /* 0x001fe200078efcff */
[----:B------:R-:W-:Y:S01]  /*33b0*/  IMAD.WIDE R76, R23, 0x2, R76 ;  /* 0x00000002174c7825 */ /* 0x000fe200078e024c */
[C---:B------:R-:W-:Y:S02]  /*33c0*/  LOP3.LUT R85, R3.reuse, 0x4, RZ, 0xfc, !PT ;  /* 0x0000000403557812 */ /* 0x040fe400078efcff */
[----:B------:R-:W-:Y:S01]  /*33d0*/  LOP3.LUT R75, R3, 0x6, RZ, 0xfc, !PT ;  /* 0x00000006034b7812 */ /* 0x000fe200078efcff */
[----:B------:R-:W-:Y:S01]  /*33e0*/  IMAD.U32 R40, RZ, RZ, UR6 ;  /* 0x00000006ff287e24 */ /* 0x000fe2000f8e00ff */
[-C--:B------:R-:W-:Y:S01]  /*33f0*/  ISETP.GE.AND P2, PT, R41, R74.reuse, PT ;  /* 0x0000004a2900720c */ /* 0x080fe20003f46270 */
[----:B------:R-:W-:Y:S01]  /*3400*/  IMAD.WIDE R126, R23, 0x2, R126 ;  /* 0x00000002177e7825 */ /* 0x000fe200078e027e */
[-C--:B------:R-:W-:Y:S01]  /*3410*/  ISETP.GE.AND P3, PT, R85, R74.reuse, PT ;  /* 0x0000004a5500720c */ /* 0x080fe20003f66270 */
[----:B------:R-:W0:Y:S01]  /*3420*/  SYNCS.PHASECHK.TRANS64.TRYWAIT P6, [UR11], R40 ;  /* 0x00000028ff0075a7 */ /* 0x000e2200080c110b */
[----:B------:R-:W-:-:S02]  /*3430*/  ISETP.GE.AND P4, PT, R75, R74, PT ;  /* 0x0000004a4b00720c */ /* 0x000fc40003f86270 */
[C---:B------:R-:W-:Y:S02]  /*3440*/  LOP3.LUT R85, R3.reuse, 0x8, RZ, 0xfc, !PT ;  /* 0x0000000803557812 */ /* 0x040fe400078efcff */
[----:B------:R-:W-:Y:S02]  /*3450*/  PRMT R22, RZ, 0x7610, R22 ;  /* 0x00007610ff167816 */ /* 0x000fe40000000016 */
[----:B------:R-:W-:Y:S02]  /*3460*/  PRMT R41, RZ, 0x7610, R41 ;  /* 0x00007610ff297816 */ /* 0x000fe40000000029 */
[----:B------:R-:W-:Y:S01]  /*3470*/  ISETP.GE.AND P5, PT, R3, R74, PT ;  /* 0x0000004a0300720c */ /* 0x000fe20003fa6270 */
[----:B0-----:R-:W-:-:S12]  /*3480*/  @!P6 BRA `(.L_x_8) ;  /* 0x000000140094e947 */ /* 0x001fd80003800000 */
.L_x_16:
[----:B------:R-:W2:Y:S01]  /*3490*/  @!P5 LDG.E.U16 R22, desc[UR18][R126.64] ;  /* 0x000000127e16d981 */ /* 0x000ea2000c1e1500 */
[----:B------:R-:W-:Y:S02]  /*34a0*/  LOP3.LUT R75, R3, 0xa, RZ, 0xfc, !PT ;  /* 0x0000000a034b7812 */ /* 0x000fe400078efcff */
[-C--:B------:R-:W-:Y:S01]  /*34b0*/  ISETP.GE.AND P5, PT, R85, R74.reuse, PT ;  /* 0x0000004a5500720c */ /* 0x080fe20003fa6270 */
[----:B------:R-:W3:Y:S01]  /*34c0*/  @!P2 LDG.E.U16 R41, desc[UR18][R76.64] ;  /* 0x000000124c29a981 */ /* 0x000ee2000c1e1500 */
[----:B------:R-:W-:Y:S01]  /*34d0*/  PRMT R40, RZ, 0x7610, R40 ;  /* 0x00007610ff287816 */ /* 0x000fe20000000028 */
[----:B------:R-:W-:Y:S01]  /*34e0*/  IMAD.WIDE R78, R23, 0x2, R78 ;  /* 0x00000002174e7825 */ /* 0x000fe200078e024e */
[-C--:B------:R-:W-:Y:S02]  /*34f0*/  ISETP.GE.AND P2, PT, R75, R74.reuse, PT ;  /* 0x0000004a4b00720c */ /* 0x080fe40003f46270 */
[----:B------:R-:W-:Y:S01]  /*3500*/  LOP3.LUT R75, R3, 0xc, RZ, 0xfc, !PT ;  /* 0x0000000c034b7812 */ /* 0x000fe200078efcff */
[C---:B------:R-:W-:Y:S01]  /*3510*/  IMAD.WIDE R38, R23.reuse, 0x2, R38 ;  /* 0x0000000217267825 */ /* 0x040fe200078e0226 */
[----:B------:R-:W-:Y:S01]  /*3520*/  PRMT R82, RZ, 0x7610, R82 ;  /* 0x00007610ff527816 */ /* 0x000fe20000000052 */
[----:B------:R-:W4:Y:S01]  /*3530*/  @!P3 LDG.E.U16 R40, desc[UR18][R78.64] ;  /* 0x000000124e28b981 */ /* 0x000f22000c1e1500 */
[----:B------:R-:W-:Y:S01]  /*3540*/  PRMT R84, RZ, 0x7610, R84 ;  /* 0x00007610ff547816 */ /* 0x000fe20000000054 */
[----:B------:R-:W-:Y:S01]  /*3550*/  IMAD.WIDE R80, R23, 0x2, R80 ;  /* 0x0000000217507825 */ /* 0x000fe200078e0250 */
[----:B------:R-:W-:-:S02]  /*3560*/  ISETP.GE.AND P3, PT, R75, R74, PT ;  /* 0x0000004a4b00720c */ /* 0x000fc40003f66270 */
[C---:B------:R-:W-:Y:S02]  /*3570*/  LOP3.LUT R85, R3.reuse, 0xe, RZ, 0xfc, !PT ;  /* 0x0000000e03557812 */ /* 0x040fe400078efcff */
[----:B------:R-:W-:Y:S01]  /*3580*/  LOP3.LUT R75, R3, 0x10, RZ, 0xfc, !PT ;  /* 0x00000010034b7812 */ /* 0x000fe200078efcff */
[----:B------:R-:W5:Y:S01]  /*3590*/  @!P4 LDG.E.U16 R82, desc[UR18][R80.64] ;  /* 0x000000125052c981 */ /* 0x000f62000c1e1500 */
[----:B------:R-:W-:-:S03]  /*35a0*/  ISETP.GE.AND P4, PT, R85, R74, PT ;  /* 0x0000004a5500720c */ /* 0x000fc60003f86270 */
[----:B------:R-:W3:Y:S01]  /*35b0*/  @!P5 LDG.E.U16 R84, desc[UR18][R38.64] ;  /* 0x000000122654d981 */ /* 0x000ee2000c1e1500 */
[-C--:B------:R-:W-:Y:S01]  /*35c0*/  ISETP.GE.AND P5, PT, R75, R74.reuse, PT ;  /* 0x0000004a4b00720c */ /* 0x080fe20003fa6270 */
[----:B------:R-:W-:Y:S01]  /*35d0*/  IMAD.WIDE R36, R23, 0x2, R36 ;  /* 0x0000000217247825 */ /* 0x000fe200078e0224 */
[----:B------:R-:W-:Y:S02]  /*35e0*/  PRMT R75, RZ, 0x7610, R75 ;  /* 0x00007610ff4b7816 */ /* 0x000fe4000000004b */
[----:B------:R-:W-:Y:S01]  /*35f0*/  LOP3.LUT R85, R3, 0x12, RZ, 0xfc, !PT ;  /* 0x0000001203557812 */ /* 0x000fe200078efcff */
[----:B------:R-:W-:Y:S01]  /*3600*/  IMAD.WIDE R32, R23, 0x2, R32 ;  /* 0x0000000217207825 */ /* 0x000fe200078e0220 */
[----:B------:R-:W-:Y:S02]  /*3610*/  PRMT R88, RZ, 0x7610, R88 ;  /* 0x00007610ff587816 */ /* 0x000fe40000000058 */
[----:B------:R-:W4:Y:S01]  /*3620*/  @!P2 LDG.E.U16 R75, desc[UR18][R36.64] ;  /* 0x00000012244ba981 */ /* 0x000f22000c1e1500 */
[----:B------:R-:W-:Y:S01]  /*3630*/  ISETP.GE.AND P2, PT, R85, R74, PT ;  /* 0x0000004a5500720c */ /* 0x000fe20003f46270 */
[----:B------:R-:W-:Y:S01]  /*3640*/  IMAD.WIDE R34, R23, 0x2, R34 ;  /* 0x0000000217227825 */ /* 0x000fe200078e0222 */
[----:B------:R-:W-:Y:S01]  /*3650*/  PRMT R86, RZ, 0x7610, R86 ;  /* 0x00007610ff567816 */ /* 0x000fe20000000056 */
[----:B------:R-:W4:Y:S01]  /*3660*/  @!P4 LDG.E.U16 R88, desc[UR18][R32.64] ;  /* 0x000000122058c981 */ /* 0x000f22000c1e1500 */
[----:B------:R-:W-:-:S02]  /*3670*/  LOP3.LUT R85, R3, 0x16, RZ, 0xfc, !PT ;  /* 0x0000001603557812 */ /* 0x000fc400078efcff */
[----:B------:R-:W-:Y:S01]  /*3680*/  LOP3.LUT R87, R3, 0x14, RZ, 0xfc, !PT ;  /* 0x0000001403577812 */ /* 0x000fe200078efcff */
[----:B------:R-:W-:Y:S01]  /*3690*/  IMAD.WIDE R30, R23, 0x2, R30 ;  /* 0x00000002171e7825 */ /* 0x000fe200078e021e */
[-C--:B------:R-:W-:Y:S01]  /*36a0*/  ISETP.GE.AND P4, PT, R85, R74.reuse, PT ;  /* 0x0000004a5500720c */ /* 0x080fe20003f86270 */
[----:B------:R-:W4:Y:S01]  /*36b0*/  @!P3 LDG.E.U16 R86, desc[UR18][R34.64] ;  /* 0x000000122256b981 */ /* 0x000f22000c1e1500 */
[----:B------:R-:W-:Y:S01]  /*36c0*/  PRMT R90, RZ, 0x7610, R90 ;  /* 0x00007610ff5a7816 */ /* 0x000fe2000000005a */
[----:B------:R-:W-:Y:S01]  /*36d0*/  IMAD.WIDE R28, R23, 0x2, R28 ;  /* 0x00000002171c7825 */ /* 0x000fe200078e021c */
[----:B------:R-:W-:Y:S02]  /*36e0*/  PRMT R85, RZ, 0x7610, R85 ;  /* 0x00007610ff557816 */ /* 0x000fe40000000055 */
[-C--:B------:R-:W-:Y:S02]  /*36f0*/  ISETP.GE.AND P3, PT, R87, R74.reuse, PT ;  /* 0x0000004a5700720c */ /* 0x080fe40003f66270 */
[----:B------:R-:W4:Y:S01]  /*3700*/  @!P5 LDG.E.U16 R90, desc[UR18][R30.64] ;  /* 0x000000121e5ad981 */ /* 0x000f22000c1e1500 */
[-C--:B------:R-:W-:Y:S01]  /*3710*/  ISETP.GE.AND P5, PT, R9, R74.reuse, PT ;  /* 0x0000004a0900720c */ /* 0x080fe20003fa6270 */
[C---:B------:R-:W-:Y:S01]  /*3720*/  IMAD.WIDE R24, R23.reuse, 0x2, R24 ;  /* 0x0000000217187825 */ /* 0x040fe200078e0218 */
[----:B------:R-:W-:Y:S01]  /*3730*/  PRMT R94, RZ, 0x7610, R94 ;  /* 0x00007610ff5e7816 */ /* 0x000fe2000000005e */
[----:B------:R-:W5:Y:S01]  /*3740*/  @!P2 LDG.E.U16 R85, desc[UR18][R28.64] ;  /* 0x000000121c55a981 */ /* 0x000f62000c1e1500 */
[----:B------:R-:W-:Y:S01]  /*3750*/  ISETP.GE.AND P2, PT, R10, R74, PT ;  /* 0x0000004a0a00720c */ /* 0x000fe20003f46270 */
[----:B------:R-:W-:Y:S01]  /*3760*/  IMAD.WIDE R26, R23, 0x2, R26 ;  /* 0x00000002171a7825 */ /* 0x000fe200078e021a */
[----:B------:R-:W-:-:S02]  /*3770*/  PRMT R92, RZ, 0x7610, R92 ;  /* 0x00007610ff5c7816 */ /* 0x000fc4000000005c */
[----:B------:R-:W5:Y:S01]  /*3780*/  @!P4 LDG.E.U16 R94, desc[UR18][R24.64] ;  /* 0x00000012185ec981 */ /* 0x000f62000c1e1500 */
[----:B------:R-:W-:Y:S01]  /*3790*/  PRMT R96, RZ, 0x7610, R96 ;  /* 0x00007610ff607816 */ /* 0x000fe20000000060 */
[----:B------:R-:W-:Y:S01]  /*37a0*/  IMAD.WIDE R64, R23, 0x2, R64 ;  /* 0x0000000217407825 */ /* 0x000fe200078e0240 */
[-C--:B------:R-:W-:Y:S01]  /*37b0*/  ISETP.GE.AND P4, PT, R13, R74.reuse, PT ;  /* 0x0000004a0d00720c */ /* 0x080fe20003f86270 */
[----:B------:R-:W5:Y:S01]  /*37c0*/  @!P3 LDG.E.U16 R92, desc[UR18][R26.64] ;  /* 0x000000121a5cb981 */ /* 0x000f62000c1e1500 */
[----:B------:R-:W-:Y:S01]  /*37d0*/  PRMT R87, RZ, 0x7610, R87 ;  /* 0x00007610ff577816 */ /* 0x000fe20000000057 */
[----:B------:R-:W-:Y:S01]  /*37e0*/  IMAD.WIDE R62, R23, 0x2, R62 ;  /* 0x00000002173e7825 */ /* 0x000fe200078e023e */
[-C--:B------:R-:W-:Y:S01]  /*37f0*/  ISETP.GE.AND P3, PT, R11, R74.reuse, PT ;  /* 0x0000004a0b00720c */ /* 0x080fe20003f66270 */
[----:B------:R-:W5:Y:S01]  /*3800*/  @!P5 LDG.E.U16 R96, desc[UR18][R64.64] ;  /* 0x000000124060d981 */ /* 0x000f62000c1e1500 */
[-C--:B------:R-:W-:Y:S01]  /*3810*/  ISETP.GE.AND P5, PT, R14, R74.reuse, PT ;  /* 0x0000004a0e00720c */ /* 0x080fe20003fa6270 */
[----:B------:R-:W-:Y:S01]  /*3820*/  IMAD.WIDE R58, R23, 0x2, R58 ;  /* 0x00000002173a7825 */ /* 0x000fe200078e023a */
[----:B------:R-:W-:Y:S01]  /*3830*/  PRMT R100, RZ, 0x7610, R100 ;  /* 0x00007610ff647816 */ /* 0x000fe20000000064 */
[----:B------:R-:W5:Y:S01]  /*3840*/  @!P2 LDG.E.U16 R87, desc[UR18][R62.64] ;  /* 0x000000123e57a981 */ /* 0x000f62000c1e1500 */
[----:B------:R-:W-:Y:S01]  /*3850*/  ISETP.GE.AND P2, PT, R15, R74, PT ;  /* 0x0000004a0f00720c */ /* 0x000fe20003f46270 */
[----:B------:R-:W-:Y:S01]  /*3860*/  IMAD.WIDE R60, R23, 0x2, R60 ;  /* 0x00000002173c7825 */ /* 0x000fe200078e023c */
[----:B------:R-:W-:-:S02]  /*3870*/  PRMT R98, RZ, 0x7610, R98 ;  /* 0x00007610ff627816 */ /* 0x000fc40000000062 */
[----:B------:R-:W-:Y:S01]  /*3880*/  LOP3.LUT R89, R3, 0x2a, RZ, 0xfc, !PT ;  /* 0x0000002a03597812 */ /* 0x000fe200078efcff */
        /* <DEDUP_REMOVED lines=9> */
[----:B------:R-:W-:-:S03]  /*3920*/  ISETP.GE.AND P5, PT, R17, R74, PT ;  /* 0x0000004a1100720c */ /* 0x000fc60003fa6270 */
[----:B------:R-:W5:Y:S01]  /*3930*/  @!P2 LDG.E.U16 R89, desc[UR18][R54.64] ;  /* 0x000000123659a981 */ /* 0x000f62000c1e1500 */
[-C--:B------:R-:W-:Y:S01]  /*3940*/  ISETP.GE.AND P2, PT, R18, R74.reuse, PT ;  /* 0x0000004a1200720c */ /* 0x080fe20003f46270 */
[----:B------:R-:W-:Y:S01]  /*3950*/  IMAD.WIDE R52, R23, 0x2, R52 ;  /* 0x0000000217347825 */ /* 0x000fe200078e0234 */
[----:B------:R-:W-:Y:S02]  /*3960*/  PRMT R104, RZ, 0x7610, R104 ;  /* 0x00007610ff687816 */ /* 0x000fe40000000068 */
[----:B------:R-:W-:Y:S01]  /*3970*/  LOP3.LUT R91, R3, 0x2c, RZ, 0xfc, !PT ;  /* 0x0000002c035b7812 */ /* 0x000fe200078efcff */
[C---:B------:R-:W-:Y:S01]  /*3980*/  IMAD.WIDE R50, R23.reuse, 0x2, R50 ;  /* 0x0000000217327825 */ /* 0x040fe200078e0232 */
[----:B------:R-:W-:Y:S02]  /*3990*/  PRMT R106, RZ, 0x7610, R106 ;  /* 0x00007610ff6a7816 */ /* 0x000fe4000000006a */
[----:B------:R-:W-:Y:S01]  /*39a0*/  PRMT R108, RZ, 0x7610, R108 ;  /* 0x00007610ff6c7816 */ /* 0x000fe2000000006c */
[----:B------:R-:W5:Y:S01]  /*39b0*/  @!P3 LDG.E.U16 R104, desc[UR18][R52.64] ;  /* 0x000000123468b981 */ /* 0x000f62000c1e1500 */
[----:B------:R-:W-:Y:S01]  /*39c0*/  IMAD.WIDE R48, R23, 0x2, R48 ;  /* 0x0000000217307825 */ /* 0x000fe200078e0230 */
[----:B------:R-:W-:-:S02]  /*39d0*/  ISETP.GE.AND P3, PT, R91, R74, PT ;  /* 0x0000004a5b00720c */ /* 0x000fc40003f66270 */
[----:B------:R-:W-:Y:S01]  /*39e0*/  LOP3.LUT R93, R3, 0x2e, RZ, 0xfc, !PT ;  /* 0x0000002e035d7812 */ /* 0x000fe200078efcff */
[----:B------:R-:W-:Y:S01]  /*39f0*/  IMAD.WIDE R46, R23, 0x2, R46 ;  /* 0x00000002172e7825 */ /* 0x000fe200078e022e */
[----:B------:R-:W-:Y:S01]  /*3a00*/  LOP3.LUT R95, R3, 0x30, RZ, 0xfc, !PT ;  /* 0x00000030035f7812 */ /* 0x000fe200078efcff */
[----:B------:R-:W5:Y:S01]  /*3a10*/  @!P5 LDG.E.U16 R106, desc[UR18][R50.64] ;  /* 0x00000012326ad981 */ /* 0x000f62000c1e1500 */
[----:B------:R-:W-:Y:S02]  /*3a20*/  PRMT R91, RZ, 0x7610, R91 ;  /* 0x00007610ff5b7816 */ /* 0x000fe4000000005b */
[-C--:B------:R-:W-:Y:S01]  /*3a30*/  ISETP.GE.AND P5, PT, R93, R74.reuse, PT ;  /* 0x0000004a5d00720c */ /* 0x080fe20003fa6270 */
[----:B------:R-:W5:Y:S01]  /*3a40*/  @!P2 LDG.E.U16 R108, desc[UR18][R48.64] ;  /* 0x00000012306ca981 */ /* 0x000f62000c1e1500 */
[----:B------:R-:W-:Y:S02]  /*3a50*/  LOP3.LUT R93, R3, 0x32, RZ, 0xfc, !PT ;  /* 0x00000032035d7812 */ /* 0x000fe400078efcff */
[-C--:B------:R-:W-:Y:S01]  /*3a60*/  ISETP.GE.AND P2, PT, R95, R74.reuse, PT ;  /* 0x0000004a5f00720c */ /* 0x080fe20003f46270 */
[----:B------:R-:W5:Y:S01]  /*3a70*/  @!P4 LDG.E.U16 R91, desc[UR18][R46.64] ;  /* 0x000000122e5bc981 */ /* 0x000f62000c1e1500 */
[----:B------:R-:W-:Y:S01]  /*3a80*/  PRMT R116, RZ, 0x7610, R116 ;  /* 0x00007610ff747816 */ /* 0x000fe20000000074 */
[----:B------:R-:W-:Y:S01]  /*3a90*/  IMAD.WIDE R44, R23, 0x2, R44 ;  /* 0x00000002172c7825 */ /* 0x000fe200078e022c */
[----:B------:R-:W-:-:S02]  /*3aa0*/  ISETP.GE.AND P4, PT, R93, R74, PT ;  /* 0x0000004a5d00720c */ /* 0x000fc40003f86270 */
[----:B------:R-:W-:Y:S01]  /*3ab0*/  LOP3.LUT R93, R3, 0x34, RZ, 0xfc, !PT ;  /* 0x00000034035d7812 */ /* 0x000fe200078efcff */
[C---:B------:R-:W-:Y:S01]  /*3ac0*/  IMAD.WIDE R42, R23.reuse, 0x2, R42 ;  /* 0x00000002172a7825 */ /* 0x040fe200078e022a */
[----:B------:R-:W-:Y:S01]  /*3ad0*/  PRMT R118, RZ, 0x7610, R118 ;  /* 0x00007610ff767816 */ /* 0x000fe20000000076 */
[----:B------:R-:W5:Y:S01]  /*3ae0*/  @!P3 LDG.E.U16 R116, desc[UR18][R44.64] ;  /* 0x000000122c74b981 */ /* 0x000f62000c1e1500 */
[----:B------:R-:W-:Y:S01]  /*3af0*/  PRMT R120, RZ, 0x7610, R120 ;  /* 0x00007610ff787816 */ /* 0x000fe20000000078 */
[----:B------:R-:W-:Y:S01]  /*3b00*/  IMAD.WIDE R128, R23, 0x2, R128 ;  /* 0x0000000217807825 */ /* 0x000fe200078e0280 */
[----:B------:R-:W-:Y:S02]  /*3b10*/  LOP3.LUT R95, R3, 0x38, RZ, 0xfc, !PT ;  /* 0x00000038035f7812 */ /* 0x000fe400078efcff */
[----:B------:R-:W-:Y:S01]  /*3b20*/  ISETP.GE.AND P3, PT, R93, R74, PT ;  /* 0x0000004a5d00720c */ /* 0x000fe20003f66270 */
[----:B------:R-:W5:Y:S01]  /*3b30*/  @!P5 LDG.E.U16 R118, desc[UR18][R42.64] ;  /* 0x000000122a76d981 */ /* 0x000f62000c1e1500 */
[----:B------:R-:W-:-:S02]  /*3b40*/  LOP3.LUT R93, R3, 0x3a, RZ, 0xfc, !PT ;  /* 0x0000003a035d7812 */ /* 0x000fc400078efcff */
[-C--:B------:R-:W-:Y:S01]  /*3b50*/  ISETP.GE.AND P5, PT, R95, R74.reuse, PT ;  /* 0x0000004a5f00720c */ /* 0x080fe20003fa6270 */
        /* <DEDUP_REMOVED lines=8> */
[----:B------:R-:W-:Y:S01]  /*3be0*/  IMAD.WIDE R110, R23, 0x2, R110 ;  /* 0x00000002176e7825 */ /* 0x000fe200078e026e */
[----:B------:R-:W5:Y:S01]  /*3bf0*/  @!P4 LDG.E.U16 R93, desc[UR18][R130.64] ;  /* 0x00000012825dc981 */ /* 0x000f62000c1e1500 */
[----:B------:R-:W-:-:S02]  /*3c00*/  ISETP.GE.AND P4, PT, R95, R74, PT ;  /* 0x0000004a5f00720c */ /* 0x000fc40003f86270 */
[C---:B------:R-:W-:Y:S01]  /*3c10*/  LOP3.LUT R95, R3.reuse, 0x3c, RZ, 0xfc, !PT ;  /* 0x0000003c035f7812 */ /* 0x040fe200078efcff */
[----:B------:R-:W5:Y:S01]  /*3c20*/  @!P3 LDG.E.U16 R122, desc[UR18][R110.64] ;  /* 0x000000126e7ab981 */ /* 0x000f62000c1e1500 */
[----:B------:R-:W-:-:S03]  /*3c30*/  LOP3.LUT R97, R3, 0x3e, RZ, 0xfc, !PT ;  /* 0x0000003e03617812 */ /* 0x000fc600078efcff */
[----:B------:R-:W5:Y:S01]  /*3c40*/  @!P5 LDG.E.U16 R124, desc[UR18][R142.64] ;  /* 0x000000128e7cd981 */ /* 0x000f62000c1e1500 */
[-C--:B------:R-:W-:Y:S02]  /*3c50*/  ISETP.GE.AND P5, PT, R95, R74.reuse, PT ;  /* 0x0000004a5f00720c */ /* 0x080fe40003fa6270 */
[-C--:B------:R-:W-:Y:S01]  /*3c60*/  ISETP.GE.AND P3, PT, R97, R74.reuse, PT ;  /* 0x0000004a6100720c */ /* 0x080fe20003f66270 */
[C---:B------:R-:W-:Y:S01]  /*3c70*/  IMAD.WIDE R144, R23.reuse, 0x2, R144 ;  /* 0x0000000217907825 */ /* 0x040fe200078e0290 */
[----:B------:R-:W-:Y:S02]  /*3c80*/  PRMT R95, RZ, 0x7610, R95 ;  /* 0x00007610ff5f7816 */ /* 0x000fe4000000005f */
[----:B------:R-:W-:Y:S01]  /*3c90*/  PRMT R132, RZ, 0x7610, R132 ;  /* 0x00007610ff847816 */ /* 0x000fe20000000084 */
[C---:B------:R-:W-:Y:S01]  /*3ca0*/  IMAD.WIDE R146, R23.reuse, 0x2, R146 ;  /* 0x0000000217927825 */ /* 0x040fe200078e0292 */
[----:B------:R-:W-:Y:S02]  /*3cb0*/  PRMT R134, RZ, 0x7610, R134 ;  /* 0x00007610ff867816 */ /* 0x000fe40000000086 */
[----:B------:R-:W-:Y:S01]  /*3cc0*/  PRMT R136, RZ, 0x7610, R136 ;  /* 0x00007610ff887816 */ /* 0x000fe20000000088 */
[C---:B------:R-:W-:Y:S01]  /*3cd0*/  IMAD.WIDE R148, R23.reuse, 0x2, R148 ;  /* 0x0000000217947825 */ /* 0x040fe200078e0294 */
[----:B------:R-:W5:Y:S03]  /*3ce0*/  @!P2 LDG.E.U16 R95, desc[UR18][R144.64] ;  /* 0x00000012905fa981 */ /* 0x000f66000c1e1500 */
[----:B------:R-:W-:Y:S01]  /*3cf0*/  IMAD.WIDE R114, R23, 0x2, R114 ;  /* 0x0000000217727825 */ /* 0x000fe200078e0272 */
[----:B------:R-:W5:Y:S04]  /*3d00*/  @!P5 LDG.E.U16 R132, desc[UR18][R146.64] ;  /* 0x000000129284d981 */ /* 0x000f68000c1e1500 */
[----:B------:R-:W5:Y:S04]  /*3d10*/  @!P4 LDG.E.U16 R134, desc[UR18][R114.64] ;  /* 0x000000127286c981 */ /* 0x000f68000c1e1500 */
[----:B------:R-:W5:Y:S01]  /*3d20*/  @!P3 LDG.E.U16 R136, desc[UR18][R148.64] ;  /* 0x000000129488b981 */ /* 0x000f62000c1e1500 */
[----:B------:R-:W-:Y:S01]  /*3d30*/  BAR.SYNC.DEFER_BLOCKING 0x0 ;  /* 0x0000000000007b1d */ /* 0x000fe20000010000 */
[----:B------:R-:W-:Y:S01]  /*3d40*/  ISETP.GE.AND P2, PT, R6, R74, PT ;  /* 0x0000004a0600720c */ /* 0x000fe20003f46270 */
[----:B------:R-:W-:Y:S01]  /*3d50*/  IMAD.WIDE R68, R83, 0x2, R68 ;  /* 0x0000000253447825 */ /* 0x000fe200078e0244 */
[----:B------:R-:W-:-:S02]  /*3d60*/  PRMT R97, RZ, 0x7610, R97 ;  /* 0x00007610ff617816 */ /* 0x000fc40000000061 */
[----:B------:R-:W-:Y:S01]  /*3d70*/  PRMT R99, RZ, 0x7610, R99 ;  /* 0x00007610ff637816 */ /* 0x000fe20000000063 */
[C---:B------:R-:W-:Y:S01]  /*3d80*/  IMAD.WIDE R72, R83.reuse, 0x2, R72 ;  /* 0x0000000253487825 */ /* 0x040fe200078e0248 */
[----:B------:R-:W-:Y:S02]  /*3d90*/  PRMT R138, RZ, 0x7610, R138 ;  /* 0x00007610ff8a7816 */ /* 0x000fe4000000008a */
[----:B------:R-:W-:Y:S01]  /*3da0*/  PRMT R140, RZ, 0x7610, R140 ;  /* 0x00007610ff8c7816 */ /* 0x000fe2000000008c */
[----:B------:R-:W-:-:S04]  /*3db0*/  IMAD.WIDE R66, R83, 0x2, R66 ;  /* 0x0000000253427825 */ /* 0x000fc800078e0242 */
[----:B------:R-:W-:Y:S01]  /*3dc0*/  IMAD.WIDE R70, R83, 0x2, R70 ;  /* 0x0000000253467825 */ /* 0x000fe200078e0246 */
[----:B------:R-:W5:Y:S04]  /*3dd0*/  @!P2 LDG.E.U16 R97, desc[UR18][R72.64] ;  /* 0x000000124861a981 */ /* 0x000f68000c1e1500 */
[----:B------:R-:W5:Y:S04]  /*3de0*/  @!P2 LDG.E.U16 R99, desc[UR18][R68.64] ;  /* 0x000000124463a981 */ /* 0x000f68000c1e1500 */
[----:B------:R-:W5:Y:S04]  /*3df0*/  @!P2 LDG.E.U16 R138, desc[UR18][R70.64] ;  /* 0x00000012468aa981 */ /* 0x000f68000c1e1500 */
[----:B------:R-:W5:Y:S01]  /*3e00*/  @!P2 LDG.E.U16 R140, desc[UR18][R66.64] ;  /* 0x00000012428ca981 */ /* 0x000f62000c1e1500 */
[----:B------:R-:W-:-:S04]  /*3e10*/  ULEA UR11, UR5, UR9, 0x3 ;  /* 0x00000009050b7291 */ /* 0x000fc8000f8e18ff */
[----:B------:R-:W-:Y:S01]  /*3e20*/  UIADD3 UR11, UPT, UPT, UR11, 0x9000, URZ ;  /* 0x000090000b0b7890 */ /* 0x000fe2000fffe0ff */
[----:B--2---:R0:W-:Y:S04]  /*3e30*/  STS.U16 [R7+UR9+0x4000], R22 ;  /* 0x0040001607007988 */ /* 0x0041e80008000409 */
[----:B---3--:R0:W-:Y:S04]  /*3e40*/  STS.U16 [R7+UR9+0x4400], R84 ;  /* 0x0044005407007988 */ /* 0x0081e80008000409 */
[----:B----4-:R0:W-:Y:S04]  /*3e50*/  STS.U16 [R7+UR9+0x4800], R90 ;  /* 0x0048005a07007988 */ /* 0x0101e80008000409 */
[----:B-----5:R0:W-:Y:S04]  /*3e60*/  STS.U16 [R7+UR9+0x4c00], R96 ;  /* 0x004c006007007988 */ /* 0x0201e80008000409 */
[----:B------:R0:W-:Y:S04]  /*3e70*/  STS.U16 [R7+UR9+0x5000], R102 ;  /* 0x0050006607007988 */ /* 0x0001e80008000409 */
        /* <DEDUP_REMOVED lines=30> */
[----:B------:R0:W-:Y:S01]  /*4060*/  STS.U16 [R21+UR9+0x8e00], R140 ;  /* 0x008e008c15007988 */ /* 0x0001e20008000409 */
[----:B------:R1:W-:Y:S06]  /*4070*/  MEMBAR.ALL.CTA ;  /* 0x0000000000007992 */ /* 0x0003ec0000008000 */
[----:B-1----:R-:W1:Y:S02]  /*4080*/  FENCE.VIEW.ASYNC.S ;  /* 0x00000000000073c6 */ /* 0x002e640000000000 */
[----:B-1----:R-:W-:Y:S06]  /*4090*/  BAR.SYNC.DEFER_BLOCKING 0x0 ;  /* 0x0000000000007b1d */ /* 0x002fec0000010000 */
[----:B------:R-:W-:Y:S05]  /*40a0*/  @P1 BRA `(.L_x_9) ;  /* 0x00000000004c1947 */ /* 0x000fea0003800000 */
        /* <DEDUP_REMOVED lines=9> */
[----:B------:R-:W-:Y:S01]  /*4140*/  UMOV UR7, URZ ;  /* 0x000000ff00077c82 */ /* 0x000fe20008000000 */
[----:B------:R1:W-:Y:S01]  /*4150*/  UTCHMMA gdesc[UR14], gdesc[UR12], tmem[UR8], tmem[UR16], idesc[UR17], UPT ;  /* 0x00ff100c0e0075ea */ /* 0x0003e2000b800008 */
        /* <DEDUP_REMOVED lines=8> */
.L_x_9:
[----:B------:R-:W-:Y:S01]  /*41e0*/  UIADD3 UR5, UPT, UPT, UR5, 0x1, URZ ;  /* 0x0000000105057890 */ /* 0x000fe2000fffe0ff */
[----:B------:R-:W-:Y:S02]  /*41f0*/  VIADD R20, R20, 0xffffffff ;  /* 0xffffffff14147836 */ /* 0x000fe40000000000 */
[----:B------:R-:W-:Y:S01]  /*4200*/  VIADD R74, R74, 0xffffffc0 ;  /* 0xffffffc04a4a7836 */ /* 0x000fe20000000000 */
[----:B------:R-:W-:Y:S02]  /*4210*/  UISETP.GT.AND UP0, UPT, UR5, 0x1, UPT ;  /* 0x000000010500788c */ /* 0x000fe4000bf04270 */
[----:B------:R-:W-:Y:S02]  /*4220*/  ISETP.NE.U32.AND P2, PT, R20, RZ, PT ;  /* 0x000000ff1400720c */ /* 0x000fe40003f45070 */
[----:B-1----:R-:W-:Y:S02]  /*4230*/  USEL UR6, URZ, 0x1, !UP0 ;  /* 0x00000001ff067887 */ /* 0x002fe4000c000000 */
[----:B------:R-:W-:-:S02]  /*4240*/  USEL UR5, UR5, URZ, !UP0 ;  /* 0x000000ff05057287 */ /* 0x000fc4000c000000 */
[----:B------:R-:W-:-:S03]  /*4250*/  ULOP3.LUT UR7, UR4, UR6, URZ, 0x3c, !UPT ;  /* 0x0000000604077292 */ /* 0x000fc6000f8e3cff */
[----:B------:R-:W-:-:S04]  /*4260*/  UMOV UR6, UR4 ;  /* 0x0000000400067c82 */ /* 0x000fc80008000000 */
[----:B------:R-:W-:Y:S01]  /*4270*/  UMOV UR4, UR7 ;  /* 0x0000000700047c82 */ /* 0x000fe20008000000 */
[----:B------:R-:W-:Y:S05]  /*4280*/  @P2 BRA `(.L_x_10) ;  /* 0xfffffff000402947 */ /* 0x000fea000383ffff */
.L_x_7:
[----:B------:R-:W-:-:S13]  /*4290*/  ISETP.GE.AND P1, PT, R4, 0x40, PT ;  /* 0x000000400400780c */ /* 0x000fda0003f26270 */
[----:B------:R-:W-:Y:S05]  /*42a0*/  @!P1 BRA `(.L_x_11) ;  /* 0x0000000000109947 */ /* 0x000fea0003800000 */
[----:B------:R-:W-:-:S06]  /*42b0*/  USHF.L.U32 UR6, UR6, 0x1f, URZ ;  /* 0x0000001f06067899 */ /* 0x000fcc00080006ff */
[----:B------:R-:W-:-:S04]  /*42c0*/  IMAD.U32 R4, RZ, RZ, UR6 ;  /* 0x00000006ff047e24 */ /* 0x000fc8000f8e00ff */
[----:B------:R-:W1:Y:S02]  /*42d0*/  SYNCS.PHASECHK.TRANS64.TRYWAIT P1, [UR11], R4 ;  /* 0x00000004ff0075a7 */ /* 0x000e64000802110b */
[----:B-1----:R-:W-:Y:S05]  /*42e0*/  @!P1 BRA `(.L_x_12) ;  /* 0x0000000800089947 */ /* 0x002fea0003800000 */
.L_x_11:
[----:B------:R-:W-:Y:S01]  /*42f0*/  BAR.SYNC.DEFER_BLOCKING 0x0 ;  /* 0x0000000000007b1d */ /* 0x000fe20000010000 */
[C---:B------:R-:W-:Y:S01]  /*4300*/  IMAD.SHL.U32 R14, R0.reuse, 0x10, RZ ;  /* 0x00000010000e7824 */ /* 0x040fe200078e00ff */
[C---:B------:R-:W-:Y:S01]  /*4310*/  LOP3.LUT R13, R0.reuse, 0x18, RZ, 0xc0, !PT ;  /* 0x00000018000d7812 */ /* 0x040fe200078ec0ff */
[----:B------:R-:W-:Y:S01]  /*4320*/  IMAD.SHL.U32 R18, R0, 0x4, RZ ;  /* 0x0000000400127824 */ /* 0x000fe200078e00ff */
[----:B0-----:R-:W-:Y:S02]  /*4330*/  LOP3.LUT R21, R12, 0xc, R3, 0xfe, !PT ;  /* 0x0000000c0c157812 */ /* 0x001fe400078efe03 */
[----:B------:R-:W-:Y:S01]  /*4340*/  LOP3.LUT R15, R14, 0x870, RZ, 0xc0, !PT ;  /* 0x000008700e0f7812 */ /* 0x000fe200078ec0ff */
[----:B------:R-:W0:Y:S01]  /*4350*/  LDCU.128 UR12, c[0x0][0x390] ;  /* 0x00007200ff0c77ac */ /* 0x000e220008000c00 */
[----:B------:R-:W-:Y:S02]  /*4360*/  LOP3.LUT R16, R18, 0x180, RZ, 0xc0, !PT ;  /* 0x0000018012107812 */ /* 0x000fe400078ec0ff */
[----:B------:R-:W-:Y:S01]  /*4370*/  LEA R20, R13, UR9, 0x6 ;  /* 0x000000090d147c11 */ /* 0x000fe2000f8e30ff */
[----:B------:R-:W1:Y:S01]  /*4380*/  LDCU UR4, c[0x0][0x3b4] ;  /* 0x00007680ff0477ac */ /* 0x000e620008000800 */
[----:B------:R-:W-:-:S02]  /*4390*/  LOP3.LUT R14, R14, 0x70, RZ, 0xc0, !PT ;  /* 0x000000700e0e7812 */ /* 0x000fc400078ec0ff */
[----:B------:R-:W-:Y:S01]  /*43a0*/  IADD3 R15, PT, PT, R16, R20, R15 ;  /* 0x00000014100f7210 */ /* 0x000fe20007ffe00f */
[----:B------:R-:W-:Y:S01]  /*43b0*/  IMAD R13, R13, 0x40, R20 ;  /* 0x000000400d0d7824 */ /* 0x000fe200078e0214 */
[----:B------:R-:W2:Y:S01]  /*43c0*/  LDCU UR5, c[0x0][0x3b8] ;  /* 0x00007700ff0577ac */ /* 0x000ea20008000800 */
[----:B------:R-:W-:Y:S02]  /*43d0*/  LOP3.LUT R20, R12, 0xe, R3, 0xfe, !PT ;  /* 0x0000000e0c147812 */ /* 0x000fe400078efe03 */
[----:B------:R-:W-:Y:S01]  /*43e0*/  ISETP.GE.U32.AND P6, PT, R0, 0x20, PT ;  /* 0x000000200000780c */ /* 0x000fe20003fc6070 */
[----:B------:R-:W3:Y:S02]  /*43f0*/  @!P0 SYNCS.CCTL.IV [UR9+0x9000] ;  /* 0x00900000ff0089b1 */ /* 0x000ee40008000009 */
[----:B---3--:R-:W-:Y:S06]  /*4400*/  BAR.SYNC.DEFER_BLOCKING 0x0 ;  /* 0x0000000000007b1d */ /* 0x008fec0000010000 */
[----:B------:R-:W3:Y:S01]  /*4410*/  LDTM.x8 R4, tmem[UR10] ;  /* 0x0000000a000479ee */ /* 0x000ee200081c0000 */
[----:B------:R-:W4:Y:S01]  /*4420*/  @!P0 SYNCS.CCTL.IV [UR9+0x9008] ;  /* 0x00900800ff0089b1 */ /* 0x000f220008000009 */
[----:B------:R-:W-:Y:S01]  /*4430*/  NOP ;  /* 0x0000000000007918 */ /* 0x000fe20000000000 */
[C---:B0-----:R-:W-:Y:S01]  /*4440*/  ISETP.GE.AND P0, PT, R2.reuse, UR14, PT ;  /* 0x0000000e02007c0c */ /* 0x041fe2000bf06270 */
[----:B-1----:R-:W-:Y:S01]  /*4450*/  IMAD R2, R2, UR4, RZ ;  /* 0x0000000402027c24 */ /* 0x002fe2000f8e02ff */
[----:B---3--:R-:W-:-:S02]  /*4460*/  F2FP.BF16.F32.PACK_AB R17, R7, R5 ;  /* 0x000000050711723e */ /* 0x008fc400000010ff */
[----:B------:R-:W-:Y:S02]  /*4470*/  LOP3.LUT R5, R18, 0x380, RZ, 0xc0, !PT ;  /* 0x0000038012057812 */ /* 0x000fe400078ec0ff */
[----:B------:R-:W-:Y:S02]  /*4480*/  F2FP.BF16.F32.PACK_AB R16, R6, R4 ;  /* 0x000000040610723e */ /* 0x000fe400000010ff */
[----:B------:R-:W-:Y:S02]  /*4490*/  F2FP.BF16.F32.PACK_AB R18, R10, R8 ;  /* 0x000000080a12723e */ /* 0x000fe400000010ff */
[----:B------:R-:W-:Y:S02]  /*44a0*/  F2FP.BF16.F32.PACK_AB R19, R11, R9 ;  /* 0x000000090b13723e */ /* 0x000fe400000010ff */
[----:B------:R-:W-:Y:S02]  /*44b0*/  IADD3 R5, PT, PT, R5, R13, R14 ;  /* 0x0000000d05057210 */ /* 0x000fe40007ffe00e */
[C---:B------:R-:W-:Y:S01]  /*44c0*/  LOP3.LUT R9, R12.reuse, R3, RZ, 0xfc, !PT ;  /* 0x000000030c097212 */ /* 0x040fe200078efcff */
[----:B----4-:R0:W-:Y:S01]  /*44d0*/  STSM.16.M88.4 [R15], R16 ;  /* 0x000000100f007844 */ /* 0x0101e20000000200 */
[--C-:B------:R-:W-:Y:S01]  /*44e0*/  LOP3.LUT R10, R12, 0x2, R3.reuse, 0xfe, !PT ;  /* 0x000000020c0a7812 */ /* 0x100fe200078efe03 */
[----:B------:R-:W-:Y:S01]  /*44f0*/  BAR.SYNC.DEFER_BLOCKING 0x0 ;  /* 0x0000000000007b1d */ /* 0x000fe20000010000 */
[C---:B------:R-:W-:Y:S01]  /*4500*/  ISETP.LT.AND P2, PT, R9.reuse, UR15, !P0 ;  /* 0x0000000f09007c0c */ /* 0x040fe2000c741270 */
[----:B--2---:R-:W-:Y:S01]  /*4510*/  IMAD R9, R9, UR5, RZ ;  /* 0x0000000509097c24 */ /* 0x004fe2000f8e02ff */
[C---:B------:R-:W-:Y:S01]  /*4520*/  ISETP.LT.AND P1, PT, R10.reuse, UR15, !P0 ;  /* 0x0000000f0a007c0c */ /* 0x040fe2000c721270 */
[----:B------:R-:W-:Y:S01]  /*4530*/  IMAD R10, R10, UR5, RZ ;  /* 0x000000050a0a7c24 */ /* 0x000fe2000f8e02ff */
[----:B------:R-:W-:-:S02]  /*4540*/  LOP3.LUT R11, R12, 0x4, R3, 0xfe, !PT ;  /* 0x000000040c0b7812 */ /* 0x000fc400078efe03 */
[--C-:B------:R-:W-:Y:S02]  /*4550*/  LOP3.LUT R14, R12, 0x8, R3.reuse, 0xfe, !PT ;  /* 0x000000080c0e7812 */ /* 0x100fe400078efe03 */
[C---:B------:R-:W-:Y:S01]  /*4560*/  ISETP.LT.AND P5, PT, R11.reuse, UR15, !P0 ;  /* 0x0000000f0b007c0c */ /* 0x040fe2000c7a1270 */
[----:B------:R-:W-:Y:S01]  /*4570*/  IMAD R11, R11, UR5, RZ ;  /* 0x000000050b0b7c24 */ /* 0x000fe2000f8e02ff */
[----:B0-----:R-:W-:Y:S02]  /*4580*/  LEA R17, P3, R2, UR12, 0x1 ;  /* 0x0000000c02117c11 */ /* 0x001fe4000f8608ff */
[----:B------:R-:W-:Y:S02]  /*4590*/  LOP3.LUT R15, R12, 0xa, R3, 0xfe, !PT ;  /* 0x0000000a0c0f7812 */ /* 0x000fe400078efe03 */
[----:B------:R-:W-:Y:S02]  /*45a0*/  LEA.HI.X.SX32 R18, R2, UR13, 0x1, P3 ;  /* 0x0000000d02127c11 */ /* 0x000fe400098f0eff */
[----:B------:R-:W-:-:S02]  /*45b0*/  LEA R2, P3, R9, R17, 0x1 ;  /* 0x0000001109027211 */ /* 0x000fc400078608ff */
[----:B------:R-:W-:Y:S02]  /*45c0*/  LEA R8, P4, R10, R17, 0x1 ;  /* 0x000000110a087211 */ /* 0x000fe400078808ff */
[----:B------:R-:W-:Y:S01]  /*45d0*/  LOP3.LUT R12, R12, 0x6, R3, 0xfe, !PT ;  /* 0x000000060c0c7812 */ /* 0x000fe200078efe03 */
[----:B------:R-:W0:Y:S01]  /*45e0*/  LDSM.16.M88.4 R4, [R5] ;  /* 0x000000000504783b */ /* 0x000e220000000200 */
[-C--:B------:R-:W-:Y:S02]  /*45f0*/  LEA.HI.X.SX32 R3, R9, R18.reuse, 0x1, P3 ;  /* 0x0000001209037211 */ /* 0x080fe400018f0eff */
[----:B------:R-:W-:Y:S01]  /*4600*/  LEA.HI.X.SX32 R9, R10, R18, 0x1, P4 ;  /* 0x000000120a097211 */ /* 0x000fe200020f0eff */
[C---:B------:R-:W-:Y:S01]  /*4610*/  IMAD R13, R12.reuse, UR5, RZ ;  /* 0x000000050c0d7c24 */ /* 0x040fe2000f8e02ff */
[----:B------:R-:W-:Y:S02]  /*4620*/  ISETP.LT.AND P4, PT, R12, UR15, !P0 ;  /* 0x0000000f0c007c0c */ /* 0x000fe4000c781270 */
[C---:B------:R-:W-:Y:S01]  /*4630*/  ISETP.LT.AND P3, PT, R14.reuse, UR15, !P0 ;  /* 0x0000000f0e007c0c */ /* 0x040fe2000c761270 */
[----:B------:R-:W-:Y:S01]  /*4640*/  IMAD R14, R14, UR5, RZ ;  /* 0x000000050e0e7c24 */ /* 0x000fe2000f8e02ff */
[----:B0-----:R-:W-:Y:S01]  /*4650*/  PRMT R16, R4, 0x7632, R16 ;  /* 0x0000763204107816 */ /* 0x001fe20000000010 */
[----:B------:R0:W-:Y:S01]  /*4660*/  @P2 STG.E.U16 desc[UR18][R2.64], R4 ;  /* 0x0000000402002986 */ /* 0x0001e2000c101512 */
[C---:B------:R-:W-:Y:S01]  /*4670*/  ISETP.LT.AND P2, PT, R15.reuse, UR15, !P0 ;  /* 0x0000000f0f007c0c */ /* 0x040fe2000c741270 */
[----:B------:R-:W-:-:S02]  /*4680*/  IMAD R15, R15, UR5, RZ ;  /* 0x000000050f0f7c24 */ /* 0x000fc4000f8e02ff */
[----:B------:R1:W-:Y:S01]  /*4690*/  @P1 STG.E.U16 desc[UR18][R8.64], R16 ;  /* 0x0000001008001986 */ /* 0x0003e2000c101512 */
[----:B------:R-:W-:-:S04]  /*46a0*/  LEA R10, P1, R11, R17, 0x1 ;  /* 0x000000110b0a7211 */ /* 0x000fc800078208ff */
[-C--:B------:R-:W-:Y:S02]  /*46b0*/  LEA.HI.X.SX32 R11, R11, R18.reuse, 0x1, P1 ;  /* 0x000000120b0b7211 */ /* 0x080fe400008f0eff */
[-C--:B------:R-:W-:Y:S01]  /*46c0*/  LEA R12, P1, R13, R17.reuse, 0x1 ;  /* 0x000000110d0c7211 */ /* 0x080fe200078208ff */
[----:B0-----:R-:W-:Y:S02]  /*46d0*/  IMAD R4, R21, UR5, RZ ;  /* 0x0000000515047c24 */ /* 0x001fe4000f8e02ff */
[----:B------:R0:W-:Y:S01]  /*46e0*/  @P5 STG.E.U16 desc[UR18][R10.64], R5 ;  /* 0x000000050a005986 */ /* 0x0001e2000c101512 */
[----:B------:R-:W-:Y:S01]  /*46f0*/  LEA.HI.X.SX32 R13, R13, R18, 0x1, P1 ;  /* 0x000000120d0d7211 */ /* 0x000fe200008f0eff */
[----:B-1----:R-:W-:Y:S01]  /*4700*/  IMAD R16, R20, UR5, RZ ;  /* 0x0000000514107c24 */ /* 0x002fe2000f8e02ff */
[-C--:B------:R-:W-:Y:S02]  /*4710*/  LEA R2, P5, R14, R17.reuse, 0x1 ;  /* 0x000000110e027211 */ /* 0x080fe400078a08ff */
[----:B------:R-:W-:-:S02]  /*4720*/  LEA R8, P1, R15, R17, 0x1 ;  /* 0x000000110f087211 */ /* 0x000fc400078208ff */
[-C--:B------:R-:W-:Y:S02]  /*4730*/  LEA.HI.X.SX32 R3, R14, R18.reuse, 0x1, P5 ;  /* 0x000000120e037211 */ /* 0x080fe400028f0eff */
[----:B------:R-:W-:Y:S02]  /*4740*/  LEA.HI.X.SX32 R9, R15, R18, 0x1, P1 ;  /* 0x000000120f097211 */ /* 0x000fe400008f0eff */
[----:B------:R-:W-:Y:S02]  /*4750*/  LEA R14, P5, R4, R17, 0x1 ;  /* 0x00000011040e7211 */ /* 0x000fe400078a08ff */
[----:B------:R-:W-:Y:S02]  /*4760*/  ISETP.LT.AND P1, PT, R21, UR15, !P0 ;  /* 0x0000000f15007c0c */ /* 0x000fe4000c721270 */
[----:B------:R-:W-:Y:S02]  /*4770*/  ISETP.LT.AND P0, PT, R20, UR15, !P0 ;  /* 0x0000000f14007c0c */ /* 0x000fe4000c701270 */
[----:B0-----:R-:W-:-:S02]  /*4780*/  PRMT R10, R5, 0x7632, R10 ;  /* 0x00007632050a7816 */ /* 0x001fc4000000000a */
[-C--:B------:R-:W-:Y:S02]  /*4790*/  LEA.HI.X.SX32 R15, R4, R18.reuse, 0x1, P5 ;  /* 0x00000012040f7211 */ /* 0x080fe400028f0eff */
[----:B------:R-:W-:Y:S01]  /*47a0*/  LEA R4, P5, R16, R17, 0x1 ;  /* 0x0000001110047211 */ /* 0x000fe200078a08ff */
[----:B------:R-:W-:Y:S01]  /*47b0*/  @P4 STG.E.U16 desc[UR18][R12.64], R10 ;  /* 0x0000000a0c004986 */ /* 0x000fe2000c101512 */
[----:B------:R-:W-:Y:S02]  /*47c0*/  PRMT R11, R6, 0x7632, R11 ;  /* 0x00007632060b7816 */ /* 0x000fe4000000000b */
[----:B------:R-:W-:Y:S01]  /*47d0*/  LEA.HI.X.SX32 R5, R16, R18, 0x1, P5 ;  /* 0x0000001210057211 */ /* 0x000fe200028f0eff */
[----:B------:R0:W-:Y:S04]  /*47e0*/  @P3 STG.E.U16 desc[UR18][R2.64], R6 ;  /* 0x0000000602003986 */ /* 0x0001e8000c101512 */
[----:B------:R1:W-:Y:S04]  /*47f0*/  @P2 STG.E.U16 desc[UR18][R8.64], R11 ;  /* 0x0000000b08002986 */ /* 0x0003e8000c101512 */
[----:B------:R1:W-:Y:S01]  /*4800*/  @P1 STG.E.U16 desc[UR18][R14.64], R7 ;  /* 0x000000070e001986 */ /* 0x0003e2000c101512 */
[----:B0-----:R-:W-:-:S05]  /*4810*/  PRMT R3, R7, 0x7632, R3 ;  /* 0x0000763207037816 */ /* 0x001fca0000000003 */
[----:B------:R1:W-:Y:S01]  /*4820*/  @P0 STG.E.U16 desc[UR18][R4.64], R3 ;  /* 0x0000000304000986 */ /* 0x0003e2000c101512 */
[----:B------:R-:W-:Y:S06]  /*4830*/  BAR.SYNC.DEFER_BLOCKING 0x0 ;  /* 0x0000000000007b1d */ /* 0x000fec0000010000 */
[----:B------:R-:W-:Y:S05]  /*4840*/  @P6 BRA `(.L_x_13) ;  /* 0x00000000009c6947 */ /* 0x000fea0003800000 */
[----:B------:R-:W0:Y:S01]  /*4850*/  S2UR UR5, SR_CgaCtaId ;  /* 0x00000000000579c3 */ /* 0x000e220000008800 */
[----:B------:R-:W-:Y:S01]  /*4860*/  NOP ;  /* 0x0000000000007918 */ /* 0x000fe20000000000 */
[----:B------:R-:W-:Y:S01]  /*4870*/  UMOV UR4, 0x50 ;  /* 0x0000005000047882 */ /* 0x000fe20000000000 */
[----:B------:R-:W-:Y:S02]  /*4880*/  IMAD.U32 R0, RZ, RZ, UR8 ;  /* 0x00000008ff007e24 */ /* 0x000fe4000f8e00ff */
[----:B-1----:R-:W-:-:S03]  /*4890*/  IMAD.MOV.U32 R3, RZ, RZ, 0x1 ;  /* 0x00000001ff037424 */ /* 0x002fc600078e00ff */
[----:B------:R-:W-:-:S04]  /*48a0*/  LOP3.LUT R0, R0, 0xffff, RZ, 0xc0, !PT ;  /* 0x0000ffff00007812 */ /* 0x000fc800078ec0ff */
[----:B------:R-:W-:-:S05]  /*48b0*/  SHF.R.U32.HI R0, RZ, 0x5, R0 ;  /* 0x00000005ff007819 */ /* 0x000fca0000011600 */
[----:B------:R-:W-:Y:S01]  /*48c0*/  VIADD R2, R0, 0x10 ;  /* 0x0000001000027836 */ /* 0x000fe20000000000 */
[----:B------:R-:W-:Y:S01]  /*48d0*/  SHF.L.U32 R0, R3, R0, RZ ;  /* 0x0000000003007219 */ /* 0x000fe200000006ff */
[----:B0-----:R-:W-:-:S03]  /*48e0*/  ULEA UR6, UR5, UR4, 0x18 ;  /* 0x0000000405067291 */ /* 0x001fc6000f8ec0ff */
[----:B------:R-:W-:-:S04]  /*48f0*/  SHF.L.U32 R3, R3, R2, RZ ;  /* 0x0000000203037219 */ /* 0x000fc800000006ff */
[----:B------:R-:W-:Y:S02]  /*4900*/  LOP3.LUT R0, R3, R0, RZ, 0xfc, !PT ;  /* 0x0000000003007212 */ /* 0x000fe400078efcff */
[----:B------:R-:W0:Y:S02]  /*4910*/  LDS R5, [UR6] ;  /* 0x00000006ff057984 */ /* 0x000e240008000800 */
[C---:B------:R-:W-:Y:S02]  /*4920*/  LOP3.LUT R2, R0.reuse, 0xffff, RZ, 0xc0, !PT ;  /* 0x0000ffff00027812 */ /* 0x040fe400078ec0ff */
[----:B0-----:R-:W-:-:S04]  /*4930*/  LOP3.LUT R3, R0, 0xffff, R5, 0x80, !PT ;  /* 0x0000ffff00037812 */ /* 0x001fc800078e8005 */
[----:B------:R-:W-:-:S13]  /*4940*/  ISETP.NE.AND P0, PT, R3, R2, PT ;  /* 0x000000020300720c */ /* 0x000fda0003f05270 */
[----:B------:R-:W-:Y:S05]  /*4950*/  @P0 BRA `(.L_x_14) ;  /* 0x0000000000500947 */ /* 0x000fea0003800000 */
[----:B------:R-:W-:Y:S02]  /*4960*/  SHF.R.U32.HI R5, RZ, 0x10, R5 ;  /* 0x00000010ff057819 */ /* 0x000fe40000011605 */
[----:B------:R-:W-:-:S04]  /*4970*/  SHF.R.U32.HI R2, RZ, 0x10, R0 ;  /* 0x00000010ff027819 */ /* 0x000fc80000011600 */
[----:B------:R-:W-:-:S04]  /*4980*/  LOP3.LUT R5, R5, R2, RZ, 0xc0, !PT ;  /* 0x0000000205057212 */ /* 0x000fc800078ec0ff */
[----:B------:R-:W-:-:S13]  /*4990*/  ISETP.NE.AND P0, PT, R5, R2, PT ;  /* 0x000000020500720c */ /* 0x000fda0003f05270 */
[----:B------:R-:W-:Y:S05]  /*49a0*/  @P0 BRA `(.L_x_15) ;  /* 0x0000000000300947 */ /* 0x000fea0003800000 */
[----:B------:R-:W-:Y:S01]  /*49b0*/  R2UR UR4, R0 ;  /* 0x00000000000472ca */ /* 0x000fe200000e0000 */
[----:B------:R-:W-:Y:S01]  /*49c0*/  VOTEU.ANY UR5, UPT, PT ;  /* 0x0000000000057886 */ /* 0x000fe200038e0100 */
[----:B------:R-:W0:Y:S01]  /*49d0*/  S2R R0, SR_LANEID ;  /* 0x0000000000007919 */ /* 0x000e220000000000 */
[----:B------:R-:W-:-:S10]  /*49e0*/  UFLO.U32 UR5, UR5 ;  /* 0x00000005000572bd */ /* 0x000fd400080e0000 */
[----:B------:R-:W-:-:S06]  /*49f0*/  ULOP3.LUT UR4, URZ, UR4, URZ, 0x33, !UPT ;  /* 0x00000004ff047292 */ /* 0x000fcc000f8e33ff */
[----:B------:R-:W-:-:S04]  /*4a00*/  IMAD.U32 R2, RZ, RZ, UR4 ;  /* 0x00000004ff027e24 */ /* 0x000fc8000f8e00ff */
[----:B------:R-:W1:Y:S02]  /*4a10*/  REDUX UR7, R2 ;  /* 0x00000000020773c4 */ /* 0x000e640000000000 */
[----:B------:R2:W-:Y:S01]  /*4a20*/  UTCATOMSWS.AND URZ, UR4 ;  /* 0x0000000400ff79e3 */ /* 0x0005e20008000000 */
[----:B0-----:R-:W-:Y:S01]  /*4a30*/  ISETP.EQ.U32.AND P0, PT, R0, UR5, PT ;  /* 0x0000000500007c0c */ /* 0x001fe2000bf02070 */
[----:B-1----:R-:W-:-:S12]  /*4a40*/  IMAD.U32 R0, RZ, RZ, UR7 ;  /* 0x00000007ff007e24 */ /* 0x002fd8000f8e00ff */
[----:B------:R2:W-:Y:S01]  /*4a50*/  @P0 ATOMS.AND RZ, [UR6], R0 ;  /* 0x00000000ffff098c */ /* 0x0005e2000a800006 */
[----:B------:R-:W-:Y:S05]  /*4a60*/  BRA `(.L_x_13) ;  /* 0x0000000000147947 */ /* 0x000fea0003800000 */
.L_x_15:
[----:B------:R-:W-:-:S07]  /*4a70*/  MOV R2, 0x4a90 ;  /* 0x00004a9000027802 */ /* 0x000fce0000000f00 */
[----:B------:R-:W-:Y:S05]  /*4a80*/  CALL.REL.NOINC `($__internal_0_$__cuda_sm10x_tcgen05_guardrail_trap_col_being_dealloced_not_returned_by_alloc) ;  /* 0x00000000002c7944 */ /* 0x000fea0003c00000 */
[----:B------:R-:W-:Y:S05]  /*4a90*/  BRA `(.L_x_13) ;  /* 0x0000000000087947 */ /* 0x000fea0003800000 */
.L_x_14:
[----:B------:R-:W-:-:S07]  /*4aa0*/  MOV R2, 0x4ac0 ;  /* 0x00004ac000027802 */ /* 0x000fce0000000f00 */
[----:B------:R-:W-:Y:S05]  /*4ab0*/  CALL.REL.NOINC `($__internal_2_$__cuda_sm10x_tcgen05_guardrail_trap_unallocated_columns_being_dealloced) ;  /* 0x0000000000387944 */ /* 0x000fea0003c00000 */
.L_x_13:
[----:B------:R-:W-:Y:S01]  /*4ac0*/  NOP ;  /* 0x0000000000007918 */ /* 0x000fe20000000000 */
[----:B--2---:R-:W-:Y:S05]  /*4ad0*/  EXIT ;  /* 0x000000000000794d */ /* 0x004fea0003800000 */
.L_x_8:
[----:B------:R-:W0:Y:S02]  /*4ae0*/  SYNCS.PHASECHK.TRANS64.TRYWAIT P6, [UR11], R40 ;  /* 0x00000028ff0075a7 */ /* 0x000e2400080c110b */
[----:B0-----:R-:W-:Y:S05]  /*4af0*/  @!P6 BRA `(.L_x_8) ;  /* 0xfffffffc00f8e947 */ /* 0x001fea000383ffff */
[----:B------:R-:W-:Y:S05]  /*4b00*/  BRA `(.L_x_16) ;  /* 0xffffffe800607947 */ /* 0x000fea000383ffff */
.L_x_12:
[----:B------:R-:W1:Y:S02]  /*4b10*/  SYNCS.PHASECHK.TRANS64.TRYWAIT P1, [UR11], R4 ;  /* 0x00000004ff0075a7 */ /* 0x000e64000802110b */
[----:B-1----:R-:W-:Y:S05]  /*4b20*/  @!P1 BRA `(.L_x_12) ;  /* 0xfffffffc00f89947 */ /* 0x002fea000383ffff */
[----:B------:R-:W-:Y:S05]  /*4b30*/  BRA `(.L_x_11) ;  /* 0xfffffff400ec7947 */ /* 0x000fea000383ffff */
        .weak           $__internal_0_$__cuda_sm10x_tcgen05_guardrail_trap_col_being_dealloced_not_returned_by_alloc
        .type           $__internal_0_$__cuda_sm10x_tcgen05_guardrail_trap_col_being_dealloced_not_returned_by_alloc,@function
        .size           $__internal_0_$__cuda_sm10x_tcgen05_guardrail_trap_col_being_dealloced_not_returned_by_alloc,($__internal_1_$__cuda_sm10x_tcgen05_guardrail_trap_phase_invalid_during_alloc - $__internal_0_$__cuda_sm10x_tcgen05_guardrail_trap_col_being_dealloced_not_returned_by_alloc)
$__internal_0_$__cuda_sm10x_tcgen05_guardrail_trap_col_being_dealloced_not_returned_by_alloc:
[----:B------:R-:W-:Y:S05]  /*4b40*/  BPT.TRAP 0x1 ;  /* 0x000000040000795c */ /* 0x000fea0000300000 */
[----:B------:R-:W-:-:S04]  /*4b50*/  IMAD.MOV.U32 R3, RZ, RZ, 0x0 ;  /* 0x00000000ff037424 */ /* 0x000fc800078e00ff */
[----:B------:R-:W-:Y:S05]  /*4b60*/  RET.REL.NODEC R2 `(matmul_kernel) ;  /* 0xffffffb402247950 */ /* 0x000fea0003c3ffff */
        .weak           $__internal_1_$__cuda_sm10x_tcgen05_guardrail_trap_phase_invalid_during_alloc
        .type           $__internal_1_$__cuda_sm10x_tcgen05_guardrail_trap_phase_invalid_during_alloc,@function
        .size           $__internal_1_$__cuda_sm10x_tcgen05_guardrail_trap_phase_invalid_during_alloc,($__internal_2_$__cuda_sm10x_tcgen05_guardrail_trap_unallocated_columns_being_dealloced - $__internal_1_$__cuda_sm10x_tcgen05_guardrail_trap_phase_invalid_during_alloc)
$__internal_1_$__cuda_sm10x_tcgen05_guardrail_trap_phase_invalid_during_alloc:
[----:B------:R-:W-:Y:S05]  /*4b70*/  BPT.TRAP 0x1 ;  /* 0x000000040000795c */ /* 0x000fea0000300000 */
[----:B------:R-:W-:-:S04]  /*4b80*/  IMAD.MOV.U32 R3, RZ, RZ, 0x0 ;  /* 0x00000000ff037424 */ /* 0x000fc800078e00ff */
[----:B------:R-:W-:Y:S05]  /*4b90*/  RET.REL.NODEC R2 `(matmul_kernel) ;  /* 0xffffffb402187950 */ /* 0x000fea0003c3ffff */
        .weak           $__internal_2_$__cuda_sm10x_tcgen05_guardrail_trap_unallocated_columns_being_dealloced
        .type           $__internal_2_$__cuda_sm10x_tcgen05_guardrail_trap_unallocated_columns_being_dealloced,@function
        .size           $__internal_2_$__cuda_sm10x_tcgen05_guardrail_trap_unallocated_columns_being_dealloced,(.L_x_20 - $__internal_2_$__cuda_sm10x_tcgen05_guardrail_trap_unallocated_columns_being_dealloced)
$__internal_2_$__cuda_sm10x_tcgen05_guardrail_trap_unallocated_columns_being_dealloced:
[----:B------:R-:W-:Y:S05]  /*4ba0*/  BPT.TRAP 0x1 ;  /* 0x000000040000795c */ /* 0x000fea0000300000 */
[----:B------:R-:W-:-:S04]  /*4bb0*/  IMAD.MOV.U32 R3, RZ, RZ, 0x0 ;  /* 0x00000000ff037424 */ /* 0x000fc800078e00ff */
[----:B------:R-:W-:Y:S05]  /*4bc0*/  RET.REL.NODEC R2 `(matmul_kernel) ;  /* 0xffffffb4020c7950 */ /* 0x000fea0003c3ffff */
.L_x_17:
[----:B------:R-:W-:-:S00]  /*4bd0*/  BRA `(.L_x_17) ;  /* 0xfffffffc00fc7947 */ /* 0x000fc0000383ffff */
[----:B------:R-:W-:-:S00]  /*4be0*/  NOP ;  /* 0x0000000000007918 */ /* 0x000fc00000000000 */
        /* <DEDUP_REMOVED lines=9> */
.L_x_20:


//--------------------- .nv.shared.matmul_kernel  --------------------------
	.section	.nv.shared.matmul_kernel,"aw",@nobits
	.sectionflags	@""
	.align	16
	.zero		1024


//--------------------- .nv.shared.reserved.0     --------------------------
	.section	.nv.shared.reserved.0,"aw",@nobits
	.align	8
	.weak		__nv_reservedSMEM_offset_0_alias
	.size		__nv_reservedSMEM_offset_0_alias, 0, 64
	.other		__nv_reservedSMEM_offset_0_alias,@"STO_CUDA_RESERVED_SHARED STV_DEFAULT"
__nv_reservedSMEM_offset_0_alias:
	.zero		0
.nv.shared.reserved.0:
	.zero		64
	.weak		__nv_reservedSMEM_allocation_phase
	.type		__nv_reservedSMEM_allocation_phase,@object
	.size		__nv_reservedSMEM_allocation_phase,(.L_0 - __nv_reservedSMEM_allocation_phase)
__nv_reservedSMEM_allocation_phase:
	.zero		1
.L_0:
	.zero		7
	.weak		__nv_reservedSMEM_devtool_atexit_pc
	.type		__nv_reservedSMEM_devtool_atexit_pc,@object
	.size		__nv_reservedSMEM_devtool_atexit_pc,(__nv_reservedSMEM_allocation_mask - __nv_reservedSMEM_devtool_atexit_pc)
__nv_reservedSMEM_devtool_atexit_pc:
	.zero		8
	.weak		__nv_reservedSMEM_allocation_mask
	.type		__nv_reservedSMEM_allocation_mask,@object
	.size		__nv_reservedSMEM_allocation_mask,(.L_2 - __nv_reservedSMEM_allocation_mask)
__nv_reservedSMEM_allocation_mask:
	.zero		4
.L_2:


//--------------------- .nv.constant0.matmul_kernel --------------------------
	.section	.nv.constant0.matmul_kernel,"a",@progbits
	.sectionflags	@""
	.align	4
.nv.constant0.matmul_kernel:
	.zero		976


//--------------------- SYMBOLS --------------------------

	.type		.nv.reservedSmem.offset0,@object
	.size		.nv.reservedSmem.offset0,0x4
	.type		.nv.reservedSmem.cap,@object
	.size		.nv.reservedSmem.cap,0x4
